//
// Generated by NVIDIA NVVM Compiler
//
// Compiler Build ID: CL-36424714
// Cuda compilation tools, release 13.0, V13.0.88
// Based on NVVM 20.0.0
//

.version 9.0
.target sm_100
.address_size 64

	// .globl	_Z24fused_two_layer_backpropPfS_S_S_S_S_S_S_S_S_S_S_S_S_iiif

.visible .entry _Z24fused_two_layer_backpropPfS_S_S_S_S_S_S_S_S_S_S_S_S_iiif(
	.param .u64 .ptr .align 1 _Z24fused_two_layer_backpropPfS_S_S_S_S_S_S_S_S_S_S_S_S_iiif_param_0,
	.param .u64 .ptr .align 1 _Z24fused_two_layer_backpropPfS_S_S_S_S_S_S_S_S_S_S_S_S_iiif_param_1,
	.param .u64 .ptr .align 1 _Z24fused_two_layer_backpropPfS_S_S_S_S_S_S_S_S_S_S_S_S_iiif_param_2,
	.param .u64 .ptr .align 1 _Z24fused_two_layer_backpropPfS_S_S_S_S_S_S_S_S_S_S_S_S_iiif_param_3,
	.param .u64 .ptr .align 1 _Z24fused_two_layer_backpropPfS_S_S_S_S_S_S_S_S_S_S_S_S_iiif_param_4,
	.param .u64 .ptr .align 1 _Z24fused_two_layer_backpropPfS_S_S_S_S_S_S_S_S_S_S_S_S_iiif_param_5,
	.param .u64 .ptr .align 1 _Z24fused_two_layer_backpropPfS_S_S_S_S_S_S_S_S_S_S_S_S_iiif_param_6,
	.param .u64 .ptr .align 1 _Z24fused_two_layer_backpropPfS_S_S_S_S_S_S_S_S_S_S_S_S_iiif_param_7,
	.param .u64 .ptr .align 1 _Z24fused_two_layer_backpropPfS_S_S_S_S_S_S_S_S_S_S_S_S_iiif_param_8,
	.param .u64 .ptr .align 1 _Z24fused_two_layer_backpropPfS_S_S_S_S_S_S_S_S_S_S_S_S_iiif_param_9,
	.param .u64 .ptr .align 1 _Z24fused_two_layer_backpropPfS_S_S_S_S_S_S_S_S_S_S_S_S_iiif_param_10,
	.param .u64 .ptr .align 1 _Z24fused_two_layer_backpropPfS_S_S_S_S_S_S_S_S_S_S_S_S_iiif_param_11,
	.param .u64 .ptr .align 1 _Z24fused_two_layer_backpropPfS_S_S_S_S_S_S_S_S_S_S_S_S_iiif_param_12,
	.param .u64 .ptr .align 1 _Z24fused_two_layer_backpropPfS_S_S_S_S_S_S_S_S_S_S_S_S_iiif_param_13,
	.param .u32 _Z24fused_two_layer_backpropPfS_S_S_S_S_S_S_S_S_S_S_S_S_iiif_param_14,
	.param .u32 _Z24fused_two_layer_backpropPfS_S_S_S_S_S_S_S_S_S_S_S_S_iiif_param_15,
	.param .u32 _Z24fused_two_layer_backpropPfS_S_S_S_S_S_S_S_S_S_S_S_S_iiif_param_16,
	.param .f32 _Z24fused_two_layer_backpropPfS_S_S_S_S_S_S_S_S_S_S_S_S_iiif_param_17
)
{
	.local .align 16 .b8 	__local_depot0[512];
	.reg .b64 	%SP;
	.reg .b64 	%SPL;
	.reg .pred 	%p<74>;
	.reg .b32 	%r<279>;
	.reg .b32 	%f<742>;
	.reg .b64 	%rd<335>;

	mov.u64 	%SPL, __local_depot0;
	ld.param.u64 	%rd27, [_Z24fused_two_layer_backpropPfS_S_S_S_S_S_S_S_S_S_S_S_S_iiif_param_0];
	ld.param.u64 	%rd28, [_Z24fused_two_layer_backpropPfS_S_S_S_S_S_S_S_S_S_S_S_S_iiif_param_1];
	ld.param.u64 	%rd29, [_Z24fused_two_layer_backpropPfS_S_S_S_S_S_S_S_S_S_S_S_S_iiif_param_2];
	ld.param.u64 	%rd30, [_Z24fused_two_layer_backpropPfS_S_S_S_S_S_S_S_S_S_S_S_S_iiif_param_3];
	ld.param.u64 	%rd31, [_Z24fused_two_layer_backpropPfS_S_S_S_S_S_S_S_S_S_S_S_S_iiif_param_5];
	ld.param.u64 	%rd32, [_Z24fused_two_layer_backpropPfS_S_S_S_S_S_S_S_S_S_S_S_S_iiif_param_6];
	ld.param.u64 	%rd24, [_Z24fused_two_layer_backpropPfS_S_S_S_S_S_S_S_S_S_S_S_S_iiif_param_8];
	ld.param.u64 	%rd33, [_Z24fused_two_layer_backpropPfS_S_S_S_S_S_S_S_S_S_S_S_S_iiif_param_10];
	ld.param.u64 	%rd34, [_Z24fused_two_layer_backpropPfS_S_S_S_S_S_S_S_S_S_S_S_S_iiif_param_11];
	ld.param.u64 	%rd35, [_Z24fused_two_layer_backpropPfS_S_S_S_S_S_S_S_S_S_S_S_S_iiif_param_12];
	ld.param.u32 	%r133, [_Z24fused_two_layer_backpropPfS_S_S_S_S_S_S_S_S_S_S_S_S_iiif_param_14];
	ld.param.u32 	%r134, [_Z24fused_two_layer_backpropPfS_S_S_S_S_S_S_S_S_S_S_S_S_iiif_param_15];
	ld.param.u32 	%r135, [_Z24fused_two_layer_backpropPfS_S_S_S_S_S_S_S_S_S_S_S_S_iiif_param_16];
	ld.param.f32 	%f44, [_Z24fused_two_layer_backpropPfS_S_S_S_S_S_S_S_S_S_S_S_S_iiif_param_17];
	cvta.to.global.u64 	%rd1, %rd31;
	cvta.to.global.u64 	%rd2, %rd30;
	cvta.to.global.u64 	%rd3, %rd35;
	cvta.to.global.u64 	%rd4, %rd32;
	cvta.to.global.u64 	%rd5, %rd28;
	cvta.to.global.u64 	%rd6, %rd33;
	cvta.to.global.u64 	%rd7, %rd27;
	cvta.to.global.u64 	%rd8, %rd29;
	cvta.to.global.u64 	%rd9, %rd34;
	add.u64 	%rd10, %SPL, 0;
	mov.u32 	%r136, %ctaid.x;
	mov.u32 	%r137, %ntid.x;
	mov.u32 	%r138, %tid.x;
	mad.lo.s32 	%r1, %r136, %r137, %r138;
	setp.ge.s32 	%p1, %r1, %r135;
	@%p1 bra 	$L__BB0_105;
	setp.lt.s32 	%p2, %r134, 1;
	mov.f32 	%f733, 0f00000000;
	@%p2 bra 	$L__BB0_38;
	setp.lt.s32 	%p3, %r133, 1;
	@%p3 bra 	$L__BB0_18;
	and.b32  	%r2, %r133, 15;
	and.b32  	%r3, %r133, 7;
	and.b32  	%r4, %r133, 2147483632;
	and.b32  	%r5, %r133, 3;
	mov.b32 	%r234, 0;
$L__BB0_4:
	setp.lt.u32 	%p10, %r133, 16;
	mov.b32 	%r237, 0;
	mov.f32 	%f724, 0f00000000;
	@%p10 bra 	$L__BB0_7;
	mov.b32 	%r235, 0;
	mov.f32 	%f724, 0f00000000;
$L__BB0_6:
	.pragma "nounroll";
	mul.wide.u32 	%rd49, %r235, 4;
	add.s64 	%rd50, %rd7, %rd49;
	ld.global.f32 	%f146, [%rd50];
	mad.lo.s32 	%r160, %r235, %r134, %r234;
	mul.wide.u32 	%rd51, %r160, 4;
	add.s64 	%rd52, %rd5, %rd51;
	ld.global.f32 	%f147, [%rd52];
	fma.rn.f32 	%f148, %f146, %f147, %f724;
	ld.global.f32 	%f149, [%rd50+4];
	add.s32 	%r161, %r160, %r134;
	mul.wide.u32 	%rd53, %r161, 4;
	add.s64 	%rd54, %rd5, %rd53;
	ld.global.f32 	%f150, [%rd54];
	fma.rn.f32 	%f151, %f149, %f150, %f148;
	ld.global.f32 	%f152, [%rd50+8];
	add.s32 	%r162, %r161, %r134;
	mul.wide.u32 	%rd55, %r162, 4;
	add.s64 	%rd56, %rd5, %rd55;
	ld.global.f32 	%f153, [%rd56];
	fma.rn.f32 	%f154, %f152, %f153, %f151;
	ld.global.f32 	%f155, [%rd50+12];
	add.s32 	%r163, %r162, %r134;
	mul.wide.u32 	%rd57, %r163, 4;
	add.s64 	%rd58, %rd5, %rd57;
	ld.global.f32 	%f156, [%rd58];
	fma.rn.f32 	%f157, %f155, %f156, %f154;
	ld.global.f32 	%f158, [%rd50+16];
	add.s32 	%r164, %r163, %r134;
	mul.wide.u32 	%rd59, %r164, 4;
	add.s64 	%rd60, %rd5, %rd59;
	ld.global.f32 	%f159, [%rd60];
	fma.rn.f32 	%f160, %f158, %f159, %f157;
	ld.global.f32 	%f161, [%rd50+20];
	add.s32 	%r165, %r164, %r134;
	mul.wide.u32 	%rd61, %r165, 4;
	add.s64 	%rd62, %rd5, %rd61;
	ld.global.f32 	%f162, [%rd62];
	fma.rn.f32 	%f163, %f161, %f162, %f160;
	ld.global.f32 	%f164, [%rd50+24];
	add.s32 	%r166, %r165, %r134;
	mul.wide.u32 	%rd63, %r166, 4;
	add.s64 	%rd64, %rd5, %rd63;
	ld.global.f32 	%f165, [%rd64];
	fma.rn.f32 	%f166, %f164, %f165, %f163;
	ld.global.f32 	%f167, [%rd50+28];
	add.s32 	%r167, %r166, %r134;
	mul.wide.u32 	%rd65, %r167, 4;
	add.s64 	%rd66, %rd5, %rd65;
	ld.global.f32 	%f168, [%rd66];
	fma.rn.f32 	%f169, %f167, %f168, %f166;
	ld.global.f32 	%f170, [%rd50+32];
	add.s32 	%r168, %r167, %r134;
	mul.wide.u32 	%rd67, %r168, 4;
	add.s64 	%rd68, %rd5, %rd67;
	ld.global.f32 	%f171, [%rd68];
	fma.rn.f32 	%f172, %f170, %f171, %f169;
	ld.global.f32 	%f173, [%rd50+36];
	add.s32 	%r169, %r168, %r134;
	mul.wide.u32 	%rd69, %r169, 4;
	add.s64 	%rd70, %rd5, %rd69;
	ld.global.f32 	%f174, [%rd70];
	fma.rn.f32 	%f175, %f173, %f174, %f172;
	ld.global.f32 	%f176, [%rd50+40];
	add.s32 	%r170, %r169, %r134;
	mul.wide.u32 	%rd71, %r170, 4;
	add.s64 	%rd72, %rd5, %rd71;
	ld.global.f32 	%f177, [%rd72];
	fma.rn.f32 	%f178, %f176, %f177, %f175;
	ld.global.f32 	%f179, [%rd50+44];
	add.s32 	%r171, %r170, %r134;
	mul.wide.u32 	%rd73, %r171, 4;
	add.s64 	%rd74, %rd5, %rd73;
	ld.global.f32 	%f180, [%rd74];
	fma.rn.f32 	%f181, %f179, %f180, %f178;
	ld.global.f32 	%f182, [%rd50+48];
	add.s32 	%r172, %r171, %r134;
	mul.wide.u32 	%rd75, %r172, 4;
	add.s64 	%rd76, %rd5, %rd75;
	ld.global.f32 	%f183, [%rd76];
	fma.rn.f32 	%f184, %f182, %f183, %f181;
	ld.global.f32 	%f185, [%rd50+52];
	add.s32 	%r173, %r172, %r134;
	mul.wide.u32 	%rd77, %r173, 4;
	add.s64 	%rd78, %rd5, %rd77;
	ld.global.f32 	%f186, [%rd78];
	fma.rn.f32 	%f187, %f185, %f186, %f184;
	ld.global.f32 	%f188, [%rd50+56];
	add.s32 	%r174, %r173, %r134;
	mul.wide.u32 	%rd79, %r174, 4;
	add.s64 	%rd80, %rd5, %rd79;
	ld.global.f32 	%f189, [%rd80];
	fma.rn.f32 	%f190, %f188, %f189, %f187;
	ld.global.f32 	%f191, [%rd50+60];
	add.s32 	%r175, %r174, %r134;
	mul.wide.u32 	%rd81, %r175, 4;
	add.s64 	%rd82, %rd5, %rd81;
	ld.global.f32 	%f192, [%rd82];
	fma.rn.f32 	%f724, %f191, %f192, %f190;
	add.s32 	%r235, %r235, 16;
	setp.ne.s32 	%p11, %r235, %r4;
	mov.u32 	%r237, %r4;
	@%p11 bra 	$L__BB0_6;
$L__BB0_7:
	setp.eq.s32 	%p12, %r2, 0;
	@%p12 bra 	$L__BB0_17;
	add.s32 	%r176, %r2, -1;
	setp.lt.u32 	%p13, %r176, 7;
	@%p13 bra 	$L__BB0_10;
	mul.wide.u32 	%rd83, %r237, 4;
	add.s64 	%rd84, %rd7, %rd83;
	ld.global.f32 	%f194, [%rd84];
	mad.lo.s32 	%r177, %r237, %r134, %r234;
	mul.wide.u32 	%rd85, %r177, 4;
	add.s64 	%rd86, %rd5, %rd85;
	ld.global.f32 	%f195, [%rd86];
	fma.rn.f32 	%f196, %f194, %f195, %f724;
	ld.global.f32 	%f197, [%rd84+4];
	add.s32 	%r178, %r177, %r134;
	mul.wide.u32 	%rd87, %r178, 4;
	add.s64 	%rd88, %rd5, %rd87;
	ld.global.f32 	%f198, [%rd88];
	fma.rn.f32 	%f199, %f197, %f198, %f196;
	ld.global.f32 	%f200, [%rd84+8];
	add.s32 	%r179, %r178, %r134;
	mul.wide.u32 	%rd89, %r179, 4;
	add.s64 	%rd90, %rd5, %rd89;
	ld.global.f32 	%f201, [%rd90];
	fma.rn.f32 	%f202, %f200, %f201, %f199;
	ld.global.f32 	%f203, [%rd84+12];
	add.s32 	%r180, %r179, %r134;
	mul.wide.u32 	%rd91, %r180, 4;
	add.s64 	%rd92, %rd5, %rd91;
	ld.global.f32 	%f204, [%rd92];
	fma.rn.f32 	%f205, %f203, %f204, %f202;
	ld.global.f32 	%f206, [%rd84+16];
	add.s32 	%r181, %r180, %r134;
	mul.wide.u32 	%rd93, %r181, 4;
	add.s64 	%rd94, %rd5, %rd93;
	ld.global.f32 	%f207, [%rd94];
	fma.rn.f32 	%f208, %f206, %f207, %f205;
	ld.global.f32 	%f209, [%rd84+20];
	add.s32 	%r182, %r181, %r134;
	mul.wide.u32 	%rd95, %r182, 4;
	add.s64 	%rd96, %rd5, %rd95;
	ld.global.f32 	%f210, [%rd96];
	fma.rn.f32 	%f211, %f209, %f210, %f208;
	ld.global.f32 	%f212, [%rd84+24];
	add.s32 	%r183, %r182, %r134;
	mul.wide.u32 	%rd97, %r183, 4;
	add.s64 	%rd98, %rd5, %rd97;
	ld.global.f32 	%f213, [%rd98];
	fma.rn.f32 	%f214, %f212, %f213, %f211;
	ld.global.f32 	%f215, [%rd84+28];
	add.s32 	%r184, %r183, %r134;
	mul.wide.u32 	%rd99, %r184, 4;
	add.s64 	%rd100, %rd5, %rd99;
	ld.global.f32 	%f216, [%rd100];
	fma.rn.f32 	%f724, %f215, %f216, %f214;
	add.s32 	%r237, %r237, 8;
$L__BB0_10:
	setp.eq.s32 	%p14, %r3, 0;
	@%p14 bra 	$L__BB0_17;
	add.s32 	%r185, %r3, -1;
	setp.lt.u32 	%p15, %r185, 3;
	@%p15 bra 	$L__BB0_13;
	mul.wide.u32 	%rd101, %r237, 4;
	add.s64 	%rd102, %rd7, %rd101;
	ld.global.f32 	%f218, [%rd102];
	mad.lo.s32 	%r186, %r237, %r134, %r234;
	mul.wide.u32 	%rd103, %r186, 4;
	add.s64 	%rd104, %rd5, %rd103;
	ld.global.f32 	%f219, [%rd104];
	fma.rn.f32 	%f220, %f218, %f219, %f724;
	ld.global.f32 	%f221, [%rd102+4];
	add.s32 	%r187, %r186, %r134;
	mul.wide.u32 	%rd105, %r187, 4;
	add.s64 	%rd106, %rd5, %rd105;
	ld.global.f32 	%f222, [%rd106];
	fma.rn.f32 	%f223, %f221, %f222, %f220;
	ld.global.f32 	%f224, [%rd102+8];
	add.s32 	%r188, %r187, %r134;
	mul.wide.u32 	%rd107, %r188, 4;
	add.s64 	%rd108, %rd5, %rd107;
	ld.global.f32 	%f225, [%rd108];
	fma.rn.f32 	%f226, %f224, %f225, %f223;
	ld.global.f32 	%f227, [%rd102+12];
	add.s32 	%r189, %r188, %r134;
	mul.wide.u32 	%rd109, %r189, 4;
	add.s64 	%rd110, %rd5, %rd109;
	ld.global.f32 	%f228, [%rd110];
	fma.rn.f32 	%f724, %f227, %f228, %f226;
	add.s32 	%r237, %r237, 4;
$L__BB0_13:
	setp.eq.s32 	%p16, %r5, 0;
	@%p16 bra 	$L__BB0_17;
	setp.eq.s32 	%p17, %r5, 1;
	mul.wide.u32 	%rd111, %r237, 4;
	add.s64 	%rd11, %rd7, %rd111;
	ld.global.f32 	%f229, [%rd11];
	mad.lo.s32 	%r14, %r237, %r134, %r234;
	mul.wide.u32 	%rd112, %r14, 4;
	add.s64 	%rd113, %rd5, %rd112;
	ld.global.f32 	%f230, [%rd113];
	fma.rn.f32 	%f724, %f229, %f230, %f724;
	@%p17 bra 	$L__BB0_17;
	setp.eq.s32 	%p18, %r5, 2;
	ld.global.f32 	%f231, [%rd11+4];
	add.s32 	%r15, %r14, %r134;
	mul.wide.u32 	%rd114, %r15, 4;
	add.s64 	%rd115, %rd5, %rd114;
	ld.global.f32 	%f232, [%rd115];
	fma.rn.f32 	%f724, %f231, %f232, %f724;
	@%p18 bra 	$L__BB0_17;
	ld.global.f32 	%f233, [%rd11+8];
	add.s32 	%r190, %r15, %r134;
	mul.wide.u32 	%rd116, %r190, 4;
	add.s64 	%rd117, %rd5, %rd116;
	ld.global.f32 	%f234, [%rd117];
	fma.rn.f32 	%f724, %f233, %f234, %f724;
$L__BB0_17:
	mul.wide.u32 	%rd118, %r234, 4;
	add.s64 	%rd119, %rd8, %rd118;
	ld.global.f32 	%f235, [%rd119];
	add.f32 	%f236, %f724, %f235;
	add.s64 	%rd120, %rd1, %rd118;
	st.global.f32 	[%rd120], %f236;
	fma.rn.f32 	%f237, %f236, 0fBBBB989D, 0f3F000000;
	cvt.sat.f32.f32 	%f238, %f237;
	mov.f32 	%f239, 0f4B400001;
	mov.f32 	%f240, 0f437C0000;
	fma.rm.f32 	%f241, %f238, %f240, %f239;
	add.f32 	%f242, %f241, 0fCB40007F;
	neg.f32 	%f243, %f242;
	fma.rn.f32 	%f244, %f236, 0fBFB8AA3B, %f243;
	fma.rn.f32 	%f245, %f236, 0fB2A57060, %f244;
	mov.b32 	%r191, %f241;
	shl.b32 	%r192, %r191, 23;
	mov.b32 	%f246, %r192;
	ex2.approx.ftz.f32 	%f247, %f245;
	fma.rn.f32 	%f248, %f247, %f246, 0f3F800000;
	rcp.rn.f32 	%f249, %f248;
	add.s64 	%rd121, %rd4, %rd118;
	st.global.f32 	[%rd121], %f249;
	add.s32 	%r234, %r234, 1;
	setp.eq.s32 	%p19, %r234, %r134;
	@%p19 bra 	$L__BB0_26;
	bra.uni 	$L__BB0_4;
$L__BB0_18:
	add.s32 	%r140, %r134, -1;
	and.b32  	%r17, %r134, 3;
	setp.lt.u32 	%p4, %r140, 3;
	mov.b32 	%r239, 0;
	@%p4 bra 	$L__BB0_21;
	and.b32  	%r239, %r134, 2147483644;
	mov.b32 	%r241, 0;
$L__BB0_20:
	.pragma "nounroll";
	mul.wide.u32 	%rd37, %r241, 4;
	add.s64 	%rd38, %rd8, %rd37;
	ld.global.f32 	%f46, [%rd38];
	add.f32 	%f47, %f46, 0f00000000;
	add.s64 	%rd39, %rd1, %rd37;
	st.global.f32 	[%rd39], %f47;
	fma.rn.f32 	%f48, %f47, 0fBBBB989D, 0f3F000000;
	cvt.sat.f32.f32 	%f49, %f48;
	mov.f32 	%f50, 0f4B400001;
	mov.f32 	%f51, 0f437C0000;
	fma.rm.f32 	%f52, %f49, %f51, %f50;
	add.f32 	%f53, %f52, 0fCB40007F;
	neg.f32 	%f54, %f53;
	fma.rn.f32 	%f55, %f47, 0fBFB8AA3B, %f54;
	fma.rn.f32 	%f56, %f47, 0fB2A57060, %f55;
	mov.b32 	%r142, %f52;
	shl.b32 	%r143, %r142, 23;
	mov.b32 	%f57, %r143;
	ex2.approx.ftz.f32 	%f58, %f56;
	fma.rn.f32 	%f59, %f58, %f57, 0f3F800000;
	rcp.rn.f32 	%f60, %f59;
	add.s64 	%rd40, %rd4, %rd37;
	st.global.f32 	[%rd40], %f60;
	ld.global.f32 	%f61, [%rd38+4];
	add.f32 	%f62, %f61, 0f00000000;
	st.global.f32 	[%rd39+4], %f62;
	fma.rn.f32 	%f63, %f62, 0fBBBB989D, 0f3F000000;
	cvt.sat.f32.f32 	%f64, %f63;
	fma.rm.f32 	%f65, %f64, %f51, %f50;
	add.f32 	%f66, %f65, 0fCB40007F;
	neg.f32 	%f67, %f66;
	fma.rn.f32 	%f68, %f62, 0fBFB8AA3B, %f67;
	fma.rn.f32 	%f69, %f62, 0fB2A57060, %f68;
	mov.b32 	%r144, %f65;
	shl.b32 	%r145, %r144, 23;
	mov.b32 	%f70, %r145;
	ex2.approx.ftz.f32 	%f71, %f69;
	fma.rn.f32 	%f72, %f71, %f70, 0f3F800000;
	rcp.rn.f32 	%f73, %f72;
	st.global.f32 	[%rd40+4], %f73;
	ld.global.f32 	%f74, [%rd38+8];
	add.f32 	%f75, %f74, 0f00000000;
	st.global.f32 	[%rd39+8], %f75;
	fma.rn.f32 	%f76, %f75, 0fBBBB989D, 0f3F000000;
	cvt.sat.f32.f32 	%f77, %f76;
	fma.rm.f32 	%f78, %f77, %f51, %f50;
	add.f32 	%f79, %f78, 0fCB40007F;
	neg.f32 	%f80, %f79;
	fma.rn.f32 	%f81, %f75, 0fBFB8AA3B, %f80;
	fma.rn.f32 	%f82, %f75, 0fB2A57060, %f81;
	mov.b32 	%r146, %f78;
	shl.b32 	%r147, %r146, 23;
	mov.b32 	%f83, %r147;
	ex2.approx.ftz.f32 	%f84, %f82;
	fma.rn.f32 	%f85, %f84, %f83, 0f3F800000;
	rcp.rn.f32 	%f86, %f85;
	st.global.f32 	[%rd40+8], %f86;
	ld.global.f32 	%f87, [%rd38+12];
	add.f32 	%f88, %f87, 0f00000000;
	st.global.f32 	[%rd39+12], %f88;
	fma.rn.f32 	%f89, %f88, 0fBBBB989D, 0f3F000000;
	cvt.sat.f32.f32 	%f90, %f89;
	fma.rm.f32 	%f91, %f90, %f51, %f50;
	add.f32 	%f92, %f91, 0fCB40007F;
	neg.f32 	%f93, %f92;
	fma.rn.f32 	%f94, %f88, 0fBFB8AA3B, %f93;
	fma.rn.f32 	%f95, %f88, 0fB2A57060, %f94;
	mov.b32 	%r148, %f91;
	shl.b32 	%r149, %r148, 23;
	mov.b32 	%f96, %r149;
	ex2.approx.ftz.f32 	%f97, %f95;
	fma.rn.f32 	%f98, %f97, %f96, 0f3F800000;
	rcp.rn.f32 	%f99, %f98;
	st.global.f32 	[%rd40+12], %f99;
	add.s32 	%r241, %r241, 4;
	setp.eq.s32 	%p5, %r241, %r239;
	@%p5 bra 	$L__BB0_21;
	bra.uni 	$L__BB0_20;
$L__BB0_21:
	setp.eq.s32 	%p6, %r17, 0;
	@%p6 bra 	$L__BB0_26;
	setp.eq.s32 	%p7, %r17, 1;
	@%p7 bra 	$L__BB0_24;
	mul.wide.u32 	%rd41, %r239, 4;
	add.s64 	%rd42, %rd8, %rd41;
	ld.global.f32 	%f100, [%rd42];
	add.f32 	%f101, %f100, 0f00000000;
	add.s64 	%rd43, %rd1, %rd41;
	st.global.f32 	[%rd43], %f101;
	fma.rn.f32 	%f102, %f101, 0fBBBB989D, 0f3F000000;
	cvt.sat.f32.f32 	%f103, %f102;
	mov.f32 	%f104, 0f4B400001;
	mov.f32 	%f105, 0f437C0000;
	fma.rm.f32 	%f106, %f103, %f105, %f104;
	add.f32 	%f107, %f106, 0fCB40007F;
	neg.f32 	%f108, %f107;
	fma.rn.f32 	%f109, %f101, 0fBFB8AA3B, %f108;
	fma.rn.f32 	%f110, %f101, 0fB2A57060, %f109;
	mov.b32 	%r150, %f106;
	shl.b32 	%r151, %r150, 23;
	mov.b32 	%f111, %r151;
	ex2.approx.ftz.f32 	%f112, %f110;
	fma.rn.f32 	%f113, %f112, %f111, 0f3F800000;
	rcp.rn.f32 	%f114, %f113;
	add.s64 	%rd44, %rd4, %rd41;
	st.global.f32 	[%rd44], %f114;
	ld.global.f32 	%f115, [%rd42+4];
	add.f32 	%f116, %f115, 0f00000000;
	st.global.f32 	[%rd43+4], %f116;
	fma.rn.f32 	%f117, %f116, 0fBBBB989D, 0f3F000000;
	cvt.sat.f32.f32 	%f118, %f117;
	fma.rm.f32 	%f119, %f118, %f105, %f104;
	add.f32 	%f120, %f119, 0fCB40007F;
	neg.f32 	%f121, %f120;
	fma.rn.f32 	%f122, %f116, 0fBFB8AA3B, %f121;
	fma.rn.f32 	%f123, %f116, 0fB2A57060, %f122;
	mov.b32 	%r152, %f119;
	shl.b32 	%r153, %r152, 23;
	mov.b32 	%f124, %r153;
	ex2.approx.ftz.f32 	%f125, %f123;
	fma.rn.f32 	%f126, %f125, %f124, 0f3F800000;
	rcp.rn.f32 	%f127, %f126;
	st.global.f32 	[%rd44+4], %f127;
	add.s32 	%r239, %r239, 2;
$L__BB0_24:
	and.b32  	%r154, %r134, 1;
	setp.eq.b32 	%p8, %r154, 1;
	not.pred 	%p9, %p8;
	@%p9 bra 	$L__BB0_26;
	mul.wide.u32 	%rd45, %r239, 4;
	add.s64 	%rd46, %rd8, %rd45;
	ld.global.f32 	%f128, [%rd46];
	add.f32 	%f129, %f128, 0f00000000;
	add.s64 	%rd47, %rd1, %rd45;
	st.global.f32 	[%rd47], %f129;
	fma.rn.f32 	%f130, %f129, 0fBBBB989D, 0f3F000000;
	cvt.sat.f32.f32 	%f131, %f130;
	mov.f32 	%f132, 0f4B400001;
	mov.f32 	%f133, 0f437C0000;
	fma.rm.f32 	%f134, %f131, %f133, %f132;
	add.f32 	%f135, %f134, 0fCB40007F;
	neg.f32 	%f136, %f135;
	fma.rn.f32 	%f137, %f129, 0fBFB8AA3B, %f136;
	fma.rn.f32 	%f138, %f129, 0fB2A57060, %f137;
	mov.b32 	%r155, %f134;
	shl.b32 	%r156, %r155, 23;
	mov.b32 	%f139, %r156;
	ex2.approx.ftz.f32 	%f140, %f138;
	fma.rn.f32 	%f141, %f140, %f139, 0f3F800000;
	rcp.rn.f32 	%f142, %f141;
	add.s64 	%rd48, %rd4, %rd45;
	st.global.f32 	[%rd48], %f142;
$L__BB0_26:
	add.s32 	%r194, %r134, -1;
	and.b32  	%r22, %r134, 15;
	setp.lt.u32 	%p20, %r194, 15;
	mov.f32 	%f733, 0f00000000;
	mov.b32 	%r243, 0;
	@%p20 bra 	$L__BB0_29;
	and.b32  	%r243, %r134, 2147483632;
	mov.f32 	%f733, 0f00000000;
	mov.b32 	%r242, 0;
	mul.wide.s32 	%rd126, %r135, 4;
$L__BB0_28:
	.pragma "nounroll";
	mul.wide.u32 	%rd122, %r242, 4;
	add.s64 	%rd123, %rd4, %rd122;
	ld.global.f32 	%f253, [%rd123];
	mad.lo.s32 	%r196, %r242, %r135, %r1;
	mul.wide.s32 	%rd124, %r196, 4;
	add.s64 	%rd125, %rd2, %rd124;
	ld.global.f32 	%f254, [%rd125];
	fma.rn.f32 	%f255, %f253, %f254, %f733;
	ld.global.f32 	%f256, [%rd123+4];
	add.s64 	%rd127, %rd125, %rd126;
	ld.global.f32 	%f257, [%rd127];
	fma.rn.f32 	%f258, %f256, %f257, %f255;
	ld.global.f32 	%f259, [%rd123+8];
	add.s64 	%rd128, %rd127, %rd126;
	ld.global.f32 	%f260, [%rd128];
	fma.rn.f32 	%f261, %f259, %f260, %f258;
	ld.global.f32 	%f262, [%rd123+12];
	add.s64 	%rd129, %rd128, %rd126;
	ld.global.f32 	%f263, [%rd129];
	fma.rn.f32 	%f264, %f262, %f263, %f261;
	ld.global.f32 	%f265, [%rd123+16];
	add.s64 	%rd130, %rd129, %rd126;
	ld.global.f32 	%f266, [%rd130];
	fma.rn.f32 	%f267, %f265, %f266, %f264;
	ld.global.f32 	%f268, [%rd123+20];
	add.s64 	%rd131, %rd130, %rd126;
	ld.global.f32 	%f269, [%rd131];
	fma.rn.f32 	%f270, %f268, %f269, %f267;
	ld.global.f32 	%f271, [%rd123+24];
	add.s64 	%rd132, %rd131, %rd126;
	ld.global.f32 	%f272, [%rd132];
	fma.rn.f32 	%f273, %f271, %f272, %f270;
	ld.global.f32 	%f274, [%rd123+28];
	add.s64 	%rd133, %rd132, %rd126;
	ld.global.f32 	%f275, [%rd133];
	fma.rn.f32 	%f276, %f274, %f275, %f273;
	ld.global.f32 	%f277, [%rd123+32];
	add.s64 	%rd134, %rd133, %rd126;
	ld.global.f32 	%f278, [%rd134];
	fma.rn.f32 	%f279, %f277, %f278, %f276;
	ld.global.f32 	%f280, [%rd123+36];
	add.s64 	%rd135, %rd134, %rd126;
	ld.global.f32 	%f281, [%rd135];
	fma.rn.f32 	%f282, %f280, %f281, %f279;
	ld.global.f32 	%f283, [%rd123+40];
	add.s64 	%rd136, %rd135, %rd126;
	ld.global.f32 	%f284, [%rd136];
	fma.rn.f32 	%f285, %f283, %f284, %f282;
	ld.global.f32 	%f286, [%rd123+44];
	add.s64 	%rd137, %rd136, %rd126;
	ld.global.f32 	%f287, [%rd137];
	fma.rn.f32 	%f288, %f286, %f287, %f285;
	ld.global.f32 	%f289, [%rd123+48];
	add.s64 	%rd138, %rd137, %rd126;
	ld.global.f32 	%f290, [%rd138];
	fma.rn.f32 	%f291, %f289, %f290, %f288;
	ld.global.f32 	%f292, [%rd123+52];
	add.s64 	%rd139, %rd138, %rd126;
	ld.global.f32 	%f293, [%rd139];
	fma.rn.f32 	%f294, %f292, %f293, %f291;
	ld.global.f32 	%f295, [%rd123+56];
	add.s64 	%rd140, %rd139, %rd126;
	ld.global.f32 	%f296, [%rd140];
	fma.rn.f32 	%f297, %f295, %f296, %f294;
	ld.global.f32 	%f298, [%rd123+60];
	add.s64 	%rd141, %rd140, %rd126;
	ld.global.f32 	%f299, [%rd141];
	fma.rn.f32 	%f733, %f298, %f299, %f297;
	add.s32 	%r242, %r242, 16;
	setp.ne.s32 	%p21, %r242, %r243;
	@%p21 bra 	$L__BB0_28;
$L__BB0_29:
	setp.eq.s32 	%p22, %r22, 0;
	@%p22 bra 	$L__BB0_38;
	and.b32  	%r29, %r134, 7;
	setp.lt.u32 	%p23, %r22, 8;
	@%p23 bra 	$L__BB0_32;
	mul.wide.u32 	%rd142, %r243, 4;
	add.s64 	%rd143, %rd4, %rd142;
	ld.global.f32 	%f301, [%rd143];
	mad.lo.s32 	%r197, %r243, %r135, %r1;
	mul.wide.s32 	%rd144, %r197, 4;
	add.s64 	%rd145, %rd2, %rd144;
	ld.global.f32 	%f302, [%rd145];
	fma.rn.f32 	%f303, %f301, %f302, %f733;
	ld.global.f32 	%f304, [%rd143+4];
	mul.wide.s32 	%rd146, %r135, 4;
	add.s64 	%rd147, %rd145, %rd146;
	ld.global.f32 	%f305, [%rd147];
	fma.rn.f32 	%f306, %f304, %f305, %f303;
	ld.global.f32 	%f307, [%rd143+8];
	add.s64 	%rd148, %rd147, %rd146;
	ld.global.f32 	%f308, [%rd148];
	fma.rn.f32 	%f309, %f307, %f308, %f306;
	ld.global.f32 	%f310, [%rd143+12];
	add.s64 	%rd149, %rd148, %rd146;
	ld.global.f32 	%f311, [%rd149];
	fma.rn.f32 	%f312, %f310, %f311, %f309;
	ld.global.f32 	%f313, [%rd143+16];
	add.s64 	%rd150, %rd149, %rd146;
	ld.global.f32 	%f314, [%rd150];
	fma.rn.f32 	%f315, %f313, %f314, %f312;
	ld.global.f32 	%f316, [%rd143+20];
	add.s64 	%rd151, %rd150, %rd146;
	ld.global.f32 	%f317, [%rd151];
	fma.rn.f32 	%f318, %f316, %f317, %f315;
	ld.global.f32 	%f319, [%rd143+24];
	add.s64 	%rd152, %rd151, %rd146;
	ld.global.f32 	%f320, [%rd152];
	fma.rn.f32 	%f321, %f319, %f320, %f318;
	ld.global.f32 	%f322, [%rd143+28];
	add.s64 	%rd153, %rd152, %rd146;
	ld.global.f32 	%f323, [%rd153];
	fma.rn.f32 	%f733, %f322, %f323, %f321;
	add.s32 	%r243, %r243, 8;
$L__BB0_32:
	setp.eq.s32 	%p24, %r29, 0;
	@%p24 bra 	$L__BB0_38;
	and.b32  	%r32, %r134, 3;
	setp.lt.u32 	%p25, %r29, 4;
	@%p25 bra 	$L__BB0_35;
	mul.wide.u32 	%rd154, %r243, 4;
	add.s64 	%rd155, %rd4, %rd154;
	ld.global.f32 	%f325, [%rd155];
	mad.lo.s32 	%r198, %r243, %r135, %r1;
	mul.wide.s32 	%rd156, %r198, 4;
	add.s64 	%rd157, %rd2, %rd156;
	ld.global.f32 	%f326, [%rd157];
	fma.rn.f32 	%f327, %f325, %f326, %f733;
	ld.global.f32 	%f328, [%rd155+4];
	mul.wide.s32 	%rd158, %r135, 4;
	add.s64 	%rd159, %rd157, %rd158;
	ld.global.f32 	%f329, [%rd159];
	fma.rn.f32 	%f330, %f328, %f329, %f327;
	ld.global.f32 	%f331, [%rd155+8];
	add.s64 	%rd160, %rd159, %rd158;
	ld.global.f32 	%f332, [%rd160];
	fma.rn.f32 	%f333, %f331, %f332, %f330;
	ld.global.f32 	%f334, [%rd155+12];
	add.s64 	%rd161, %rd160, %rd158;
	ld.global.f32 	%f335, [%rd161];
	fma.rn.f32 	%f733, %f334, %f335, %f333;
	add.s32 	%r243, %r243, 4;
$L__BB0_35:
	setp.eq.s32 	%p26, %r32, 0;
	@%p26 bra 	$L__BB0_38;
	mov.b32 	%r247, 0;
$L__BB0_37:
	.pragma "nounroll";
	mul.wide.u32 	%rd162, %r243, 4;
	add.s64 	%rd163, %rd4, %rd162;
	ld.global.f32 	%f336, [%rd163];
	mad.lo.s32 	%r200, %r243, %r135, %r1;
	mul.wide.s32 	%rd164, %r200, 4;
	add.s64 	%rd165, %rd2, %rd164;
	ld.global.f32 	%f337, [%rd165];
	fma.rn.f32 	%f733, %f336, %f337, %f733;
	add.s32 	%r243, %r243, 1;
	add.s32 	%r247, %r247, 1;
	setp.ne.s32 	%p27, %r247, %r32;
	@%p27 bra 	$L__BB0_37;
$L__BB0_38:
	ld.param.u64 	%rd331, [_Z24fused_two_layer_backpropPfS_S_S_S_S_S_S_S_S_S_S_S_S_iiif_param_9];
	ld.param.u64 	%rd330, [_Z24fused_two_layer_backpropPfS_S_S_S_S_S_S_S_S_S_S_S_S_iiif_param_7];
	ld.param.u64 	%rd329, [_Z24fused_two_layer_backpropPfS_S_S_S_S_S_S_S_S_S_S_S_S_iiif_param_4];
	setp.lt.s32 	%p28, %r134, 1;
	cvta.to.global.u64 	%rd166, %rd329;
	mul.wide.s32 	%rd167, %r1, 4;
	add.s64 	%rd12, %rd166, %rd167;
	ld.global.f32 	%f338, [%rd12];
	add.f32 	%f339, %f733, %f338;
	cvta.to.global.u64 	%rd168, %rd330;
	add.s64 	%rd169, %rd168, %rd167;
	st.global.f32 	[%rd169], %f339;
	fma.rn.f32 	%f340, %f339, 0fBBBB989D, 0f3F000000;
	cvt.sat.f32.f32 	%f341, %f340;
	mov.f32 	%f342, 0f4B400001;
	mov.f32 	%f343, 0f437C0000;
	fma.rm.f32 	%f344, %f341, %f343, %f342;
	add.f32 	%f345, %f344, 0fCB40007F;
	neg.f32 	%f346, %f345;
	fma.rn.f32 	%f347, %f339, 0fBFB8AA3B, %f346;
	fma.rn.f32 	%f348, %f339, 0fB2A57060, %f347;
	mov.b32 	%r201, %f344;
	shl.b32 	%r202, %r201, 23;
	mov.b32 	%f349, %r202;
	ex2.approx.ftz.f32 	%f350, %f348;
	fma.rn.f32 	%f351, %f350, %f349, 0f3F800000;
	rcp.rn.f32 	%f352, %f351;
	cvta.to.global.u64 	%rd170, %rd24;
	add.s64 	%rd171, %rd170, %rd167;
	st.global.f32 	[%rd171], %f352;
	cvta.to.global.u64 	%rd172, %rd331;
	add.s64 	%rd173, %rd172, %rd167;
	ld.global.f32 	%f353, [%rd173];
	sub.f32 	%f354, %f353, %f352;
	mul.f32 	%f355, %f352, %f354;
	mov.f32 	%f356, 0f3F800000;
	sub.f32 	%f357, %f356, %f352;
	mul.f32 	%f28, %f357, %f355;
	@%p28 bra 	$L__BB0_67;
	setp.lt.s32 	%p29, %r135, 1;
	@%p29 bra 	$L__BB0_55;
	add.s32 	%r39, %r135, -1;
	and.b32  	%r40, %r135, 15;
	add.s32 	%r41, %r40, -1;
	and.b32  	%r42, %r135, 7;
	add.s32 	%r43, %r42, -1;
	and.b32  	%r44, %r135, 2147483632;
	and.b32  	%r45, %r135, 3;
	mov.b32 	%r248, 0;
$L__BB0_41:
	setp.lt.u32 	%p38, %r39, 15;
	mul.lo.s32 	%r47, %r248, %r135;
	mov.f32 	%f741, 0f00000000;
	mov.b32 	%r251, 0;
	@%p38 bra 	$L__BB0_44;
	mov.f32 	%f741, 0f00000000;
	mov.b32 	%r249, 0;
$L__BB0_43:
	.pragma "nounroll";
	add.s32 	%r210, %r249, %r47;
	mul.wide.u32 	%rd186, %r210, 4;
	add.s64 	%rd187, %rd2, %rd186;
	ld.global.f32 	%f481, [%rd187];
	fma.rn.f32 	%f482, %f28, %f481, %f741;
	ld.global.f32 	%f483, [%rd187+4];
	fma.rn.f32 	%f484, %f28, %f483, %f482;
	ld.global.f32 	%f485, [%rd187+8];
	fma.rn.f32 	%f486, %f28, %f485, %f484;
	ld.global.f32 	%f487, [%rd187+12];
	fma.rn.f32 	%f488, %f28, %f487, %f486;
	ld.global.f32 	%f489, [%rd187+16];
	fma.rn.f32 	%f490, %f28, %f489, %f488;
	ld.global.f32 	%f491, [%rd187+20];
	fma.rn.f32 	%f492, %f28, %f491, %f490;
	ld.global.f32 	%f493, [%rd187+24];
	fma.rn.f32 	%f494, %f28, %f493, %f492;
	ld.global.f32 	%f495, [%rd187+28];
	fma.rn.f32 	%f496, %f28, %f495, %f494;
	ld.global.f32 	%f497, [%rd187+32];
	fma.rn.f32 	%f498, %f28, %f497, %f496;
	ld.global.f32 	%f499, [%rd187+36];
	fma.rn.f32 	%f500, %f28, %f499, %f498;
	ld.global.f32 	%f501, [%rd187+40];
	fma.rn.f32 	%f502, %f28, %f501, %f500;
	ld.global.f32 	%f503, [%rd187+44];
	fma.rn.f32 	%f504, %f28, %f503, %f502;
	ld.global.f32 	%f505, [%rd187+48];
	fma.rn.f32 	%f506, %f28, %f505, %f504;
	ld.global.f32 	%f507, [%rd187+52];
	fma.rn.f32 	%f508, %f28, %f507, %f506;
	ld.global.f32 	%f509, [%rd187+56];
	fma.rn.f32 	%f510, %f28, %f509, %f508;
	ld.global.f32 	%f511, [%rd187+60];
	fma.rn.f32 	%f741, %f28, %f511, %f510;
	add.s32 	%r249, %r249, 16;
	setp.eq.s32 	%p39, %r249, %r44;
	mov.u32 	%r251, %r44;
	@%p39 bra 	$L__BB0_44;
	bra.uni 	$L__BB0_43;
$L__BB0_44:
	setp.eq.s32 	%p40, %r40, 0;
	@%p40 bra 	$L__BB0_54;
	setp.lt.u32 	%p41, %r41, 7;
	@%p41 bra 	$L__BB0_47;
	add.s32 	%r211, %r251, %r47;
	mul.wide.u32 	%rd188, %r211, 4;
	add.s64 	%rd189, %rd2, %rd188;
	ld.global.f32 	%f513, [%rd189];
	fma.rn.f32 	%f514, %f28, %f513, %f741;
	cvt.u64.u32 	%rd190, %r47;
	cvt.u64.u32 	%rd191, %r251;
	add.s64 	%rd192, %rd191, %rd190;
	shl.b64 	%rd193, %rd192, 2;
	add.s64 	%rd194, %rd2, %rd193;
	ld.global.f32 	%f515, [%rd194+4];
	fma.rn.f32 	%f516, %f28, %f515, %f514;
	ld.global.f32 	%f517, [%rd194+8];
	fma.rn.f32 	%f518, %f28, %f517, %f516;
	ld.global.f32 	%f519, [%rd194+12];
	fma.rn.f32 	%f520, %f28, %f519, %f518;
	ld.global.f32 	%f521, [%rd194+16];
	fma.rn.f32 	%f522, %f28, %f521, %f520;
	ld.global.f32 	%f523, [%rd194+20];
	fma.rn.f32 	%f524, %f28, %f523, %f522;
	ld.global.f32 	%f525, [%rd194+24];
	fma.rn.f32 	%f526, %f28, %f525, %f524;
	ld.global.f32 	%f527, [%rd194+28];
	fma.rn.f32 	%f741, %f28, %f527, %f526;
	add.s32 	%r251, %r251, 8;
$L__BB0_47:
	setp.eq.s32 	%p42, %r42, 0;
	@%p42 bra 	$L__BB0_54;
	setp.lt.u32 	%p43, %r43, 3;
	@%p43 bra 	$L__BB0_50;
	add.s32 	%r212, %r251, %r47;
	mul.wide.u32 	%rd195, %r212, 4;
	add.s64 	%rd196, %rd2, %rd195;
	ld.global.f32 	%f529, [%rd196];
	fma.rn.f32 	%f530, %f28, %f529, %f741;
	cvt.u64.u32 	%rd197, %r47;
	cvt.u64.u32 	%rd198, %r251;
	add.s64 	%rd199, %rd198, %rd197;
	shl.b64 	%rd200, %rd199, 2;
	add.s64 	%rd201, %rd2, %rd200;
	ld.global.f32 	%f531, [%rd201+4];
	fma.rn.f32 	%f532, %f28, %f531, %f530;
	ld.global.f32 	%f533, [%rd201+8];
	fma.rn.f32 	%f534, %f28, %f533, %f532;
	ld.global.f32 	%f535, [%rd201+12];
	fma.rn.f32 	%f741, %f28, %f535, %f534;
	add.s32 	%r251, %r251, 4;
$L__BB0_50:
	setp.eq.s32 	%p44, %r45, 0;
	@%p44 bra 	$L__BB0_54;
	setp.eq.s32 	%p45, %r45, 1;
	add.s32 	%r213, %r251, %r47;
	mul.wide.u32 	%rd202, %r213, 4;
	add.s64 	%rd203, %rd2, %rd202;
	ld.global.f32 	%f536, [%rd203];
	fma.rn.f32 	%f741, %f28, %f536, %f741;
	@%p45 bra 	$L__BB0_54;
	setp.eq.s32 	%p46, %r45, 2;
	cvt.u64.u32 	%rd204, %r47;
	cvt.u64.u32 	%rd205, %r251;
	add.s64 	%rd206, %rd205, %rd204;
	shl.b64 	%rd207, %rd206, 2;
	add.s64 	%rd13, %rd2, %rd207;
	ld.global.f32 	%f537, [%rd13+4];
	fma.rn.f32 	%f741, %f28, %f537, %f741;
	@%p46 bra 	$L__BB0_54;
	ld.global.f32 	%f538, [%rd13+8];
	fma.rn.f32 	%f741, %f28, %f538, %f741;
$L__BB0_54:
	mul.wide.u32 	%rd208, %r248, 4;
	add.s64 	%rd209, %rd4, %rd208;
	ld.global.f32 	%f539, [%rd209];
	mul.f32 	%f540, %f741, %f539;
	mov.f32 	%f541, 0f3F800000;
	sub.f32 	%f542, %f541, %f539;
	mul.f32 	%f543, %f540, %f542;
	add.s64 	%rd210, %rd10, %rd208;
	st.local.f32 	[%rd210], %f543;
	add.s32 	%r248, %r248, 1;
	setp.eq.s32 	%p47, %r248, %r134;
	@%p47 bra 	$L__BB0_67;
	bra.uni 	$L__BB0_41;
$L__BB0_55:
	add.s32 	%r204, %r134, -1;
	and.b32  	%r56, %r134, 15;
	setp.lt.u32 	%p30, %r204, 15;
	mov.b32 	%r255, 0;
	@%p30 bra 	$L__BB0_58;
	and.b32  	%r255, %r134, 2147483632;
	mov.b32 	%r253, 0;
$L__BB0_57:
	.pragma "nounroll";
	mul.wide.u32 	%rd174, %r253, 4;
	add.s64 	%rd175, %rd4, %rd174;
	ld.global.f32 	%f358, [%rd175];
	mul.f32 	%f359, %f358, 0f00000000;
	mov.f32 	%f360, 0f3F800000;
	sub.f32 	%f361, %f360, %f358;
	mul.f32 	%f362, %f359, %f361;
	add.s64 	%rd176, %rd10, %rd174;
	ld.global.f32 	%f363, [%rd175+4];
	mul.f32 	%f364, %f363, 0f00000000;
	sub.f32 	%f365, %f360, %f363;
	mul.f32 	%f366, %f364, %f365;
	ld.global.f32 	%f367, [%rd175+8];
	mul.f32 	%f368, %f367, 0f00000000;
	sub.f32 	%f369, %f360, %f367;
	mul.f32 	%f370, %f368, %f369;
	ld.global.f32 	%f371, [%rd175+12];
	mul.f32 	%f372, %f371, 0f00000000;
	sub.f32 	%f373, %f360, %f371;
	mul.f32 	%f374, %f372, %f373;
	st.local.v4.f32 	[%rd176], {%f362, %f366, %f370, %f374};
	ld.global.f32 	%f375, [%rd175+16];
	mul.f32 	%f376, %f375, 0f00000000;
	sub.f32 	%f377, %f360, %f375;
	mul.f32 	%f378, %f376, %f377;
	ld.global.f32 	%f379, [%rd175+20];
	mul.f32 	%f380, %f379, 0f00000000;
	sub.f32 	%f381, %f360, %f379;
	mul.f32 	%f382, %f380, %f381;
	ld.global.f32 	%f383, [%rd175+24];
	mul.f32 	%f384, %f383, 0f00000000;
	sub.f32 	%f385, %f360, %f383;
	mul.f32 	%f386, %f384, %f385;
	ld.global.f32 	%f387, [%rd175+28];
	mul.f32 	%f388, %f387, 0f00000000;
	sub.f32 	%f389, %f360, %f387;
	mul.f32 	%f390, %f388, %f389;
	st.local.v4.f32 	[%rd176+16], {%f378, %f382, %f386, %f390};
	ld.global.f32 	%f391, [%rd175+32];
	mul.f32 	%f392, %f391, 0f00000000;
	sub.f32 	%f393, %f360, %f391;
	mul.f32 	%f394, %f392, %f393;
	ld.global.f32 	%f395, [%rd175+36];
	mul.f32 	%f396, %f395, 0f00000000;
	sub.f32 	%f397, %f360, %f395;
	mul.f32 	%f398, %f396, %f397;
	ld.global.f32 	%f399, [%rd175+40];
	mul.f32 	%f400, %f399, 0f00000000;
	sub.f32 	%f401, %f360, %f399;
	mul.f32 	%f402, %f400, %f401;
	ld.global.f32 	%f403, [%rd175+44];
	mul.f32 	%f404, %f403, 0f00000000;
	sub.f32 	%f405, %f360, %f403;
	mul.f32 	%f406, %f404, %f405;
	st.local.v4.f32 	[%rd176+32], {%f394, %f398, %f402, %f406};
	ld.global.f32 	%f407, [%rd175+48];
	mul.f32 	%f408, %f407, 0f00000000;
	sub.f32 	%f409, %f360, %f407;
	mul.f32 	%f410, %f408, %f409;
	ld.global.f32 	%f411, [%rd175+52];
	mul.f32 	%f412, %f411, 0f00000000;
	sub.f32 	%f413, %f360, %f411;
	mul.f32 	%f414, %f412, %f413;
	ld.global.f32 	%f415, [%rd175+56];
	mul.f32 	%f416, %f415, 0f00000000;
	sub.f32 	%f417, %f360, %f415;
	mul.f32 	%f418, %f416, %f417;
	ld.global.f32 	%f419, [%rd175+60];
	mul.f32 	%f420, %f419, 0f00000000;
	sub.f32 	%f421, %f360, %f419;
	mul.f32 	%f422, %f420, %f421;
	st.local.v4.f32 	[%rd176+48], {%f410, %f414, %f418, %f422};
	add.s32 	%r253, %r253, 16;
	setp.ne.s32 	%p31, %r253, %r255;
	@%p31 bra 	$L__BB0_57;
$L__BB0_58:
	setp.eq.s32 	%p32, %r56, 0;
	@%p32 bra 	$L__BB0_67;
	and.b32  	%r61, %r134, 7;
	setp.lt.u32 	%p33, %r56, 8;
	@%p33 bra 	$L__BB0_61;
	mul.wide.u32 	%rd177, %r255, 4;
	add.s64 	%rd178, %rd4, %rd177;
	ld.global.f32 	%f423, [%rd178];
	mul.f32 	%f424, %f423, 0f00000000;
	mov.f32 	%f425, 0f3F800000;
	sub.f32 	%f426, %f425, %f423;
	mul.f32 	%f427, %f424, %f426;
	add.s64 	%rd179, %rd10, %rd177;
	st.local.f32 	[%rd179], %f427;
	ld.global.f32 	%f428, [%rd178+4];
	mul.f32 	%f429, %f428, 0f00000000;
	sub.f32 	%f430, %f425, %f428;
	mul.f32 	%f431, %f429, %f430;
	st.local.f32 	[%rd179+4], %f431;
	ld.global.f32 	%f432, [%rd178+8];
	mul.f32 	%f433, %f432, 0f00000000;
	sub.f32 	%f434, %f425, %f432;
	mul.f32 	%f435, %f433, %f434;
	st.local.f32 	[%rd179+8], %f435;
	ld.global.f32 	%f436, [%rd178+12];
	mul.f32 	%f437, %f436, 0f00000000;
	sub.f32 	%f438, %f425, %f436;
	mul.f32 	%f439, %f437, %f438;
	st.local.f32 	[%rd179+12], %f439;
	ld.global.f32 	%f440, [%rd178+16];
	mul.f32 	%f441, %f440, 0f00000000;
	sub.f32 	%f442, %f425, %f440;
	mul.f32 	%f443, %f441, %f442;
	st.local.f32 	[%rd179+16], %f443;
	ld.global.f32 	%f444, [%rd178+20];
	mul.f32 	%f445, %f444, 0f00000000;
	sub.f32 	%f446, %f425, %f444;
	mul.f32 	%f447, %f445, %f446;
	st.local.f32 	[%rd179+20], %f447;
	ld.global.f32 	%f448, [%rd178+24];
	mul.f32 	%f449, %f448, 0f00000000;
	sub.f32 	%f450, %f425, %f448;
	mul.f32 	%f451, %f449, %f450;
	st.local.f32 	[%rd179+24], %f451;
	ld.global.f32 	%f452, [%rd178+28];
	mul.f32 	%f453, %f452, 0f00000000;
	sub.f32 	%f454, %f425, %f452;
	mul.f32 	%f455, %f453, %f454;
	st.local.f32 	[%rd179+28], %f455;
	add.s32 	%r255, %r255, 8;
$L__BB0_61:
	setp.eq.s32 	%p34, %r61, 0;
	@%p34 bra 	$L__BB0_67;
	and.b32  	%r64, %r134, 3;
	setp.lt.u32 	%p35, %r61, 4;
	@%p35 bra 	$L__BB0_64;
	mul.wide.u32 	%rd180, %r255, 4;
	add.s64 	%rd181, %rd4, %rd180;
	ld.global.f32 	%f456, [%rd181];
	mul.f32 	%f457, %f456, 0f00000000;
	mov.f32 	%f458, 0f3F800000;
	sub.f32 	%f459, %f458, %f456;
	mul.f32 	%f460, %f457, %f459;
	add.s64 	%rd182, %rd10, %rd180;
	st.local.f32 	[%rd182], %f460;
	ld.global.f32 	%f461, [%rd181+4];
	mul.f32 	%f462, %f461, 0f00000000;
	sub.f32 	%f463, %f458, %f461;
	mul.f32 	%f464, %f462, %f463;
	st.local.f32 	[%rd182+4], %f464;
	ld.global.f32 	%f465, [%rd181+8];
	mul.f32 	%f466, %f465, 0f00000000;
	sub.f32 	%f467, %f458, %f465;
	mul.f32 	%f468, %f466, %f467;
	st.local.f32 	[%rd182+8], %f468;
	ld.global.f32 	%f469, [%rd181+12];
	mul.f32 	%f470, %f469, 0f00000000;
	sub.f32 	%f471, %f458, %f469;
	mul.f32 	%f472, %f470, %f471;
	st.local.f32 	[%rd182+12], %f472;
	add.s32 	%r255, %r255, 4;
$L__BB0_64:
	setp.eq.s32 	%p36, %r64, 0;
	@%p36 bra 	$L__BB0_67;
	mov.b32 	%r258, 0;
$L__BB0_66:
	.pragma "nounroll";
	mul.wide.u32 	%rd183, %r255, 4;
	add.s64 	%rd184, %rd4, %rd183;
	ld.global.f32 	%f473, [%rd184];
	mul.f32 	%f474, %f473, 0f00000000;
	mov.f32 	%f475, 0f3F800000;
	sub.f32 	%f476, %f475, %f473;
	mul.f32 	%f477, %f474, %f476;
	add.s64 	%rd185, %rd10, %rd183;
	st.local.f32 	[%rd185], %f477;
	add.s32 	%r255, %r255, 1;
	add.s32 	%r258, %r258, 1;
	setp.ne.s32 	%p37, %r258, %r64;
	@%p37 bra 	$L__BB0_66;
$L__BB0_67:
	ld.param.u64 	%rd332, [_Z24fused_two_layer_backpropPfS_S_S_S_S_S_S_S_S_S_S_S_S_iiif_param_13];
	setp.lt.s32 	%p48, %r134, 1;
	cvta.to.global.u64 	%rd211, %rd332;
	mul.wide.s32 	%rd212, %r1, 4;
	add.s64 	%rd14, %rd211, %rd212;
	st.global.f32 	[%rd14], %f28;
	@%p48 bra 	$L__BB0_104;
	add.s32 	%r71, %r134, -1;
	and.b32  	%r72, %r134, 7;
	setp.lt.u32 	%p49, %r71, 7;
	mov.b32 	%r261, 0;
	@%p49 bra 	$L__BB0_71;
	and.b32  	%r261, %r134, 2147483640;
	mov.b32 	%r259, 0;
	mul.wide.s32 	%rd218, %r135, 4;
$L__BB0_70:
	.pragma "nounroll";
	mul.wide.u32 	%rd213, %r259, 4;
	add.s64 	%rd214, %rd4, %rd213;
	ld.global.f32 	%f546, [%rd214];
	mul.f32 	%f547, %f28, %f546;
	mad.lo.s32 	%r216, %r259, %r135, %r1;
	mul.wide.s32 	%rd215, %r216, 4;
	add.s64 	%rd216, %rd3, %rd215;
	st.global.f32 	[%rd216], %f547;
	add.s64 	%rd217, %rd2, %rd215;
	ld.global.f32 	%f548, [%rd217];
	fma.rn.f32 	%f549, %f44, %f547, %f548;
	st.global.f32 	[%rd217], %f549;
	ld.global.f32 	%f550, [%rd214+4];
	mul.f32 	%f551, %f28, %f550;
	add.s64 	%rd219, %rd216, %rd218;
	st.global.f32 	[%rd219], %f551;
	add.s64 	%rd220, %rd217, %rd218;
	ld.global.f32 	%f552, [%rd220];
	fma.rn.f32 	%f553, %f44, %f551, %f552;
	st.global.f32 	[%rd220], %f553;
	ld.global.f32 	%f554, [%rd214+8];
	mul.f32 	%f555, %f28, %f554;
	add.s64 	%rd221, %rd219, %rd218;
	st.global.f32 	[%rd221], %f555;
	add.s64 	%rd222, %rd220, %rd218;
	ld.global.f32 	%f556, [%rd222];
	fma.rn.f32 	%f557, %f44, %f555, %f556;
	st.global.f32 	[%rd222], %f557;
	ld.global.f32 	%f558, [%rd214+12];
	mul.f32 	%f559, %f28, %f558;
	add.s64 	%rd223, %rd221, %rd218;
	st.global.f32 	[%rd223], %f559;
	add.s64 	%rd224, %rd222, %rd218;
	ld.global.f32 	%f560, [%rd224];
	fma.rn.f32 	%f561, %f44, %f559, %f560;
	st.global.f32 	[%rd224], %f561;
	ld.global.f32 	%f562, [%rd214+16];
	mul.f32 	%f563, %f28, %f562;
	add.s64 	%rd225, %rd223, %rd218;
	st.global.f32 	[%rd225], %f563;
	add.s64 	%rd226, %rd224, %rd218;
	ld.global.f32 	%f564, [%rd226];
	fma.rn.f32 	%f565, %f44, %f563, %f564;
	st.global.f32 	[%rd226], %f565;
	ld.global.f32 	%f566, [%rd214+20];
	mul.f32 	%f567, %f28, %f566;
	add.s64 	%rd227, %rd225, %rd218;
	st.global.f32 	[%rd227], %f567;
	add.s64 	%rd228, %rd226, %rd218;
	ld.global.f32 	%f568, [%rd228];
	fma.rn.f32 	%f569, %f44, %f567, %f568;
	st.global.f32 	[%rd228], %f569;
	ld.global.f32 	%f570, [%rd214+24];
	mul.f32 	%f571, %f28, %f570;
	add.s64 	%rd229, %rd227, %rd218;
	st.global.f32 	[%rd229], %f571;
	add.s64 	%rd230, %rd228, %rd218;
	ld.global.f32 	%f572, [%rd230];
	fma.rn.f32 	%f573, %f44, %f571, %f572;
	st.global.f32 	[%rd230], %f573;
	ld.global.f32 	%f574, [%rd214+28];
	mul.f32 	%f575, %f28, %f574;
	add.s64 	%rd231, %rd229, %rd218;
	st.global.f32 	[%rd231], %f575;
	add.s64 	%rd232, %rd230, %rd218;
	ld.global.f32 	%f576, [%rd232];
	fma.rn.f32 	%f577, %f44, %f575, %f576;
	st.global.f32 	[%rd232], %f577;
	add.s32 	%r259, %r259, 8;
	setp.ne.s32 	%p50, %r259, %r261;
	@%p50 bra 	$L__BB0_70;
$L__BB0_71:
	setp.eq.s32 	%p51, %r72, 0;
	@%p51 bra 	$L__BB0_79;
	and.b32  	%r77, %r134, 3;
	setp.lt.u32 	%p52, %r72, 4;
	@%p52 bra 	$L__BB0_74;
	mul.wide.u32 	%rd233, %r261, 4;
	add.s64 	%rd234, %rd4, %rd233;
	ld.global.f32 	%f578, [%rd234];
	mul.f32 	%f579, %f28, %f578;
	mad.lo.s32 	%r217, %r261, %r135, %r1;
	mul.wide.s32 	%rd235, %r217, 4;
	add.s64 	%rd236, %rd3, %rd235;
	st.global.f32 	[%rd236], %f579;
	add.s64 	%rd237, %rd2, %rd235;
	ld.global.f32 	%f580, [%rd237];
	fma.rn.f32 	%f581, %f44, %f579, %f580;
	st.global.f32 	[%rd237], %f581;
	ld.global.f32 	%f582, [%rd234+4];
	mul.f32 	%f583, %f28, %f582;
	mul.wide.s32 	%rd238, %r135, 4;
	add.s64 	%rd239, %rd236, %rd238;
	st.global.f32 	[%rd239], %f583;
	add.s64 	%rd240, %rd237, %rd238;
	ld.global.f32 	%f584, [%rd240];
	fma.rn.f32 	%f585, %f44, %f583, %f584;
	st.global.f32 	[%rd240], %f585;
	ld.global.f32 	%f586, [%rd234+8];
	mul.f32 	%f587, %f28, %f586;
	add.s64 	%rd241, %rd239, %rd238;
	st.global.f32 	[%rd241], %f587;
	add.s64 	%rd242, %rd240, %rd238;
	ld.global.f32 	%f588, [%rd242];
	fma.rn.f32 	%f589, %f44, %f587, %f588;
	st.global.f32 	[%rd242], %f589;
	ld.global.f32 	%f590, [%rd234+12];
	mul.f32 	%f591, %f28, %f590;
	add.s64 	%rd243, %rd241, %rd238;
	st.global.f32 	[%rd243], %f591;
	add.s64 	%rd244, %rd242, %rd238;
	ld.global.f32 	%f592, [%rd244];
	fma.rn.f32 	%f593, %f44, %f591, %f592;
	st.global.f32 	[%rd244], %f593;
	add.s32 	%r261, %r261, 4;
$L__BB0_74:
	setp.eq.s32 	%p53, %r77, 0;
	@%p53 bra 	$L__BB0_79;
	setp.eq.s32 	%p54, %r77, 1;
	@%p54 bra 	$L__BB0_77;
	mul.wide.u32 	%rd245, %r261, 4;
	add.s64 	%rd246, %rd4, %rd245;
	ld.global.f32 	%f594, [%rd246];
	mul.f32 	%f595, %f28, %f594;
	mad.lo.s32 	%r218, %r261, %r135, %r1;
	mul.wide.s32 	%rd247, %r218, 4;
	add.s64 	%rd248, %rd3, %rd247;
	st.global.f32 	[%rd248], %f595;
	add.s64 	%rd249, %rd2, %rd247;
	ld.global.f32 	%f596, [%rd249];
	fma.rn.f32 	%f597, %f44, %f595, %f596;
	st.global.f32 	[%rd249], %f597;
	ld.global.f32 	%f598, [%rd246+4];
	mul.f32 	%f599, %f28, %f598;
	mul.wide.s32 	%rd250, %r135, 4;
	add.s64 	%rd251, %rd248, %rd250;
	st.global.f32 	[%rd251], %f599;
	add.s64 	%rd252, %rd249, %rd250;
	ld.global.f32 	%f600, [%rd252];
	fma.rn.f32 	%f601, %f44, %f599, %f600;
	st.global.f32 	[%rd252], %f601;
	add.s32 	%r261, %r261, 2;
$L__BB0_77:
	and.b32  	%r219, %r134, 1;
	setp.eq.b32 	%p55, %r219, 1;
	not.pred 	%p56, %p55;
	@%p56 bra 	$L__BB0_79;
	mul.wide.u32 	%rd253, %r261, 4;
	add.s64 	%rd254, %rd4, %rd253;
	ld.global.f32 	%f602, [%rd254];
	mul.f32 	%f603, %f28, %f602;
	mad.lo.s32 	%r220, %r261, %r135, %r1;
	mul.wide.s32 	%rd255, %r220, 4;
	add.s64 	%rd256, %rd3, %rd255;
	st.global.f32 	[%rd256], %f603;
	add.s64 	%rd257, %rd2, %rd255;
	ld.global.f32 	%f604, [%rd257];
	fma.rn.f32 	%f605, %f44, %f603, %f604;
	st.global.f32 	[%rd257], %f605;
$L__BB0_79:
	ld.global.f32 	%f606, [%rd14];
	ld.global.f32 	%f607, [%rd12];
	fma.rn.f32 	%f608, %f44, %f606, %f607;
	st.global.f32 	[%rd12], %f608;
	setp.lt.s32 	%p57, %r133, 1;
	@%p57 bra 	$L__BB0_93;
	and.b32  	%r82, %r133, 7;
	and.b32  	%r83, %r133, 3;
	and.b32  	%r84, %r133, 2147483640;
	and.b32  	%r85, %r133, 1;
	neg.s32 	%r86, %r84;
	shl.b32 	%r87, %r134, 3;
	shl.b32 	%r88, %r134, 1;
	mul.lo.s32 	%r89, %r134, 3;
	shl.b32 	%r90, %r134, 2;
	mul.lo.s32 	%r91, %r134, 5;
	mul.lo.s32 	%r92, %r134, 6;
	mul.lo.s32 	%r93, %r134, 7;
	mov.b32 	%r263, 0;
$L__BB0_81:
	setp.lt.u32 	%p66, %r133, 8;
	mul.wide.u32 	%rd274, %r263, 4;
	add.s64 	%rd275, %rd10, %rd274;
	ld.local.f32 	%f43, [%rd275];
	add.s64 	%rd15, %rd9, %rd274;
	st.global.f32 	[%rd15], %f43;
	mov.b32 	%r273, 0;
	@%p66 bra 	$L__BB0_84;
	add.s64 	%rd333, %rd7, 16;
	add.s32 	%r270, %r134, %r263;
	add.s32 	%r269, %r88, %r263;
	add.s32 	%r268, %r89, %r263;
	add.s32 	%r267, %r90, %r263;
	add.s32 	%r266, %r91, %r263;
	add.s32 	%r265, %r92, %r263;
	add.s32 	%r264, %r93, %r263;
	mul.wide.u32 	%rd334, %r263, 4;
	mov.u32 	%r271, %r86;
$L__BB0_83:
	.pragma "nounroll";
	ld.global.f32 	%f654, [%rd333+-16];
	mul.f32 	%f655, %f654, %f43;
	add.s64 	%rd276, %rd6, %rd334;
	st.global.f32 	[%rd276], %f655;
	add.s64 	%rd277, %rd5, %rd334;
	ld.global.f32 	%f656, [%rd277];
	fma.rn.f32 	%f657, %f44, %f655, %f656;
	st.global.f32 	[%rd277], %f657;
	ld.global.f32 	%f658, [%rd333+-12];
	mul.f32 	%f659, %f658, %f43;
	mul.wide.u32 	%rd278, %r270, 4;
	add.s64 	%rd279, %rd6, %rd278;
	st.global.f32 	[%rd279], %f659;
	add.s64 	%rd280, %rd5, %rd278;
	ld.global.f32 	%f660, [%rd280];
	fma.rn.f32 	%f661, %f44, %f659, %f660;
	st.global.f32 	[%rd280], %f661;
	ld.global.f32 	%f662, [%rd333+-8];
	mul.f32 	%f663, %f662, %f43;
	mul.wide.u32 	%rd281, %r269, 4;
	add.s64 	%rd282, %rd6, %rd281;
	st.global.f32 	[%rd282], %f663;
	add.s64 	%rd283, %rd5, %rd281;
	ld.global.f32 	%f664, [%rd283];
	fma.rn.f32 	%f665, %f44, %f663, %f664;
	st.global.f32 	[%rd283], %f665;
	ld.global.f32 	%f666, [%rd333+-4];
	mul.f32 	%f667, %f666, %f43;
	mul.wide.u32 	%rd284, %r268, 4;
	add.s64 	%rd285, %rd6, %rd284;
	st.global.f32 	[%rd285], %f667;
	add.s64 	%rd286, %rd5, %rd284;
	ld.global.f32 	%f668, [%rd286];
	fma.rn.f32 	%f669, %f44, %f667, %f668;
	st.global.f32 	[%rd286], %f669;
	ld.global.f32 	%f670, [%rd333];
	mul.f32 	%f671, %f670, %f43;
	mul.wide.u32 	%rd287, %r267, 4;
	add.s64 	%rd288, %rd6, %rd287;
	st.global.f32 	[%rd288], %f671;
	add.s64 	%rd289, %rd5, %rd287;
	ld.global.f32 	%f672, [%rd289];
	fma.rn.f32 	%f673, %f44, %f671, %f672;
	st.global.f32 	[%rd289], %f673;
	ld.global.f32 	%f674, [%rd333+4];
	mul.f32 	%f675, %f674, %f43;
	mul.wide.u32 	%rd290, %r266, 4;
	add.s64 	%rd291, %rd6, %rd290;
	st.global.f32 	[%rd291], %f675;
	add.s64 	%rd292, %rd5, %rd290;
	ld.global.f32 	%f676, [%rd292];
	fma.rn.f32 	%f677, %f44, %f675, %f676;
	st.global.f32 	[%rd292], %f677;
	ld.global.f32 	%f678, [%rd333+8];
	mul.f32 	%f679, %f678, %f43;
	mul.wide.u32 	%rd293, %r265, 4;
	add.s64 	%rd294, %rd6, %rd293;
	st.global.f32 	[%rd294], %f679;
	add.s64 	%rd295, %rd5, %rd293;
	ld.global.f32 	%f680, [%rd295];
	fma.rn.f32 	%f681, %f44, %f679, %f680;
	st.global.f32 	[%rd295], %f681;
	ld.global.f32 	%f682, [%rd333+12];
	mul.f32 	%f683, %f682, %f43;
	mul.wide.u32 	%rd296, %r264, 4;
	add.s64 	%rd297, %rd6, %rd296;
	st.global.f32 	[%rd297], %f683;
	add.s64 	%rd298, %rd5, %rd296;
	ld.global.f32 	%f684, [%rd298];
	fma.rn.f32 	%f685, %f44, %f683, %f684;
	st.global.f32 	[%rd298], %f685;
	add.s32 	%r271, %r271, 8;
	add.s32 	%r270, %r270, %r87;
	add.s32 	%r269, %r269, %r87;
	add.s32 	%r268, %r268, %r87;
	add.s32 	%r267, %r267, %r87;
	add.s32 	%r266, %r266, %r87;
	add.s32 	%r265, %r265, %r87;
	add.s32 	%r264, %r264, %r87;
	mul.wide.u32 	%rd299, %r87, 4;
	add.s64 	%rd334, %rd334, %rd299;
	add.s64 	%rd333, %rd333, 32;
	setp.ne.s32 	%p67, %r271, 0;
	mov.u32 	%r273, %r84;
	@%p67 bra 	$L__BB0_83;
$L__BB0_84:
	setp.eq.s32 	%p68, %r82, 0;
	@%p68 bra 	$L__BB0_92;
	add.s32 	%r226, %r82, -1;
	setp.lt.u32 	%p69, %r226, 3;
	@%p69 bra 	$L__BB0_87;
	mul.wide.u32 	%rd300, %r273, 4;
	add.s64 	%rd301, %rd7, %rd300;
	ld.global.f32 	%f686, [%rd301];
	mul.f32 	%f687, %f686, %f43;
	mad.lo.s32 	%r227, %r273, %r134, %r263;
	mul.wide.u32 	%rd302, %r227, 4;
	add.s64 	%rd303, %rd6, %rd302;
	st.global.f32 	[%rd303], %f687;
	add.s64 	%rd304, %rd5, %rd302;
	ld.global.f32 	%f688, [%rd304];
	fma.rn.f32 	%f689, %f44, %f687, %f688;
	st.global.f32 	[%rd304], %f689;
	ld.global.f32 	%f690, [%rd301+4];
	mul.f32 	%f691, %f690, %f43;
	add.s32 	%r228, %r227, %r134;
	mul.wide.u32 	%rd305, %r228, 4;
	add.s64 	%rd306, %rd6, %rd305;
	st.global.f32 	[%rd306], %f691;
	add.s64 	%rd307, %rd5, %rd305;
	ld.global.f32 	%f692, [%rd307];
	fma.rn.f32 	%f693, %f44, %f691, %f692;
	st.global.f32 	[%rd307], %f693;
	ld.global.f32 	%f694, [%rd301+8];
	mul.f32 	%f695, %f694, %f43;
	add.s32 	%r229, %r228, %r134;
	mul.wide.u32 	%rd308, %r229, 4;
	add.s64 	%rd309, %rd6, %rd308;
	st.global.f32 	[%rd309], %f695;
	add.s64 	%rd310, %rd5, %rd308;
	ld.global.f32 	%f696, [%rd310];
	fma.rn.f32 	%f697, %f44, %f695, %f696;
	st.global.f32 	[%rd310], %f697;
	ld.global.f32 	%f698, [%rd301+12];
	mul.f32 	%f699, %f698, %f43;
	add.s32 	%r230, %r229, %r134;
	mul.wide.u32 	%rd311, %r230, 4;
	add.s64 	%rd312, %rd6, %rd311;
	st.global.f32 	[%rd312], %f699;
	add.s64 	%rd313, %rd5, %rd311;
	ld.global.f32 	%f700, [%rd313];
	fma.rn.f32 	%f701, %f44, %f699, %f700;
	st.global.f32 	[%rd313], %f701;
	add.s32 	%r273, %r273, 4;
$L__BB0_87:
	setp.eq.s32 	%p70, %r83, 0;
	@%p70 bra 	$L__BB0_92;
	setp.eq.s32 	%p71, %r83, 1;
	@%p71 bra 	$L__BB0_90;
	mul.wide.u32 	%rd314, %r273, 4;
	add.s64 	%rd315, %rd7, %rd314;
	ld.global.f32 	%f702, [%rd315];
	mul.f32 	%f703, %f702, %f43;
	mad.lo.s32 	%r231, %r273, %r134, %r263;
	mul.wide.u32 	%rd316, %r231, 4;
	add.s64 	%rd317, %rd6, %rd316;
	st.global.f32 	[%rd317], %f703;
	add.s64 	%rd318, %rd5, %rd316;
	ld.global.f32 	%f704, [%rd318];
	fma.rn.f32 	%f705, %f44, %f703, %f704;
	st.global.f32 	[%rd318], %f705;
	ld.global.f32 	%f706, [%rd315+4];
	mul.f32 	%f707, %f706, %f43;
	add.s32 	%r232, %r231, %r134;
	mul.wide.u32 	%rd319, %r232, 4;
	add.s64 	%rd320, %rd6, %rd319;
	st.global.f32 	[%rd320], %f707;
	add.s64 	%rd321, %rd5, %rd319;
	ld.global.f32 	%f708, [%rd321];
	fma.rn.f32 	%f709, %f44, %f707, %f708;
	st.global.f32 	[%rd321], %f709;
	add.s32 	%r273, %r273, 2;
$L__BB0_90:
	setp.eq.s32 	%p72, %r85, 0;
	@%p72 bra 	$L__BB0_92;
	mul.wide.u32 	%rd322, %r273, 4;
	add.s64 	%rd323, %rd7, %rd322;
	ld.global.f32 	%f710, [%rd323];
	mul.f32 	%f711, %f710, %f43;
	mad.lo.s32 	%r233, %r273, %r134, %r263;
	mul.wide.u32 	%rd324, %r233, 4;
	add.s64 	%rd325, %rd6, %rd324;
	st.global.f32 	[%rd325], %f711;
	add.s64 	%rd326, %rd5, %rd324;
	ld.global.f32 	%f712, [%rd326];
	fma.rn.f32 	%f713, %f44, %f711, %f712;
	st.global.f32 	[%rd326], %f713;
$L__BB0_92:
	ld.global.f32 	%f714, [%rd15];
	mul.wide.u32 	%rd327, %r263, 4;
	add.s64 	%rd328, %rd8, %rd327;
	ld.global.f32 	%f715, [%rd328];
	fma.rn.f32 	%f716, %f44, %f714, %f715;
	st.global.f32 	[%rd328], %f716;
	add.s32 	%r263, %r263, 1;
	setp.eq.s32 	%p73, %r263, %r134;
	@%p73 bra 	$L__BB0_105;
	bra.uni 	$L__BB0_81;
$L__BB0_93:
	setp.lt.u32 	%p58, %r71, 7;
	mov.b32 	%r277, 0;
	@%p58 bra 	$L__BB0_96;
	and.b32  	%r277, %r134, 2147483640;
	mov.b32 	%r275, 0;
$L__BB0_95:
	.pragma "nounroll";
	mul.wide.u32 	%rd258, %r275, 4;
	add.s64 	%rd259, %rd10, %rd258;
	ld.local.v4.f32 	{%f609, %f610, %f611, %f612}, [%rd259];
	add.s64 	%rd260, %rd9, %rd258;
	st.global.f32 	[%rd260], %f609;
	add.s64 	%rd261, %rd8, %rd258;
	ld.global.f32 	%f613, [%rd261];
	fma.rn.f32 	%f614, %f44, %f609, %f613;
	st.global.f32 	[%rd261], %f614;
	st.global.f32 	[%rd260+4], %f610;
	ld.global.f32 	%f615, [%rd261+4];
	fma.rn.f32 	%f616, %f44, %f610, %f615;
	st.global.f32 	[%rd261+4], %f616;
	st.global.f32 	[%rd260+8], %f611;
	ld.global.f32 	%f617, [%rd261+8];
	fma.rn.f32 	%f618, %f44, %f611, %f617;
	st.global.f32 	[%rd261+8], %f618;
	st.global.f32 	[%rd260+12], %f612;
	ld.global.f32 	%f619, [%rd261+12];
	fma.rn.f32 	%f620, %f44, %f612, %f619;
	st.global.f32 	[%rd261+12], %f620;
	ld.local.v4.f32 	{%f621, %f622, %f623, %f624}, [%rd259+16];
	st.global.f32 	[%rd260+16], %f621;
	ld.global.f32 	%f625, [%rd261+16];
	fma.rn.f32 	%f626, %f44, %f621, %f625;
	st.global.f32 	[%rd261+16], %f626;
	st.global.f32 	[%rd260+20], %f622;
	ld.global.f32 	%f627, [%rd261+20];
	fma.rn.f32 	%f628, %f44, %f622, %f627;
	st.global.f32 	[%rd261+20], %f628;
	st.global.f32 	[%rd260+24], %f623;
	ld.global.f32 	%f629, [%rd261+24];
	fma.rn.f32 	%f630, %f44, %f623, %f629;
	st.global.f32 	[%rd261+24], %f630;
	st.global.f32 	[%rd260+28], %f624;
	ld.global.f32 	%f631, [%rd261+28];
	fma.rn.f32 	%f632, %f44, %f624, %f631;
	st.global.f32 	[%rd261+28], %f632;
	add.s32 	%r275, %r275, 8;
	setp.ne.s32 	%p59, %r275, %r277;
	@%p59 bra 	$L__BB0_95;
$L__BB0_96:
	setp.eq.s32 	%p60, %r72, 0;
	@%p60 bra 	$L__BB0_105;
	and.b32  	%r128, %r134, 3;
	setp.lt.u32 	%p61, %r72, 4;
	@%p61 bra 	$L__BB0_99;
	mul.wide.u32 	%rd262, %r277, 4;
	add.s64 	%rd263, %rd10, %rd262;
	ld.local.f32 	%f633, [%rd263];
	add.s64 	%rd264, %rd9, %rd262;
	st.global.f32 	[%rd264], %f633;
	add.s64 	%rd265, %rd8, %rd262;
	ld.global.f32 	%f634, [%rd265];
	fma.rn.f32 	%f635, %f44, %f633, %f634;
	st.global.f32 	[%rd265], %f635;
	ld.local.f32 	%f636, [%rd263+4];
	st.global.f32 	[%rd264+4], %f636;
	ld.global.f32 	%f637, [%rd265+4];
	fma.rn.f32 	%f638, %f44, %f636, %f637;
	st.global.f32 	[%rd265+4], %f638;
	ld.local.f32 	%f639, [%rd263+8];
	st.global.f32 	[%rd264+8], %f639;
	ld.global.f32 	%f640, [%rd265+8];
	fma.rn.f32 	%f641, %f44, %f639, %f640;
	st.global.f32 	[%rd265+8], %f641;
	ld.local.f32 	%f642, [%rd263+12];
	st.global.f32 	[%rd264+12], %f642;
	ld.global.f32 	%f643, [%rd265+12];
	fma.rn.f32 	%f644, %f44, %f642, %f643;
	st.global.f32 	[%rd265+12], %f644;
	add.s32 	%r277, %r277, 4;
$L__BB0_99:
	setp.eq.s32 	%p62, %r128, 0;
	@%p62 bra 	$L__BB0_105;
	setp.eq.s32 	%p63, %r128, 1;
	@%p63 bra 	$L__BB0_102;
	mul.wide.u32 	%rd266, %r277, 4;
	add.s64 	%rd267, %rd10, %rd266;
	ld.local.f32 	%f645, [%rd267];
	add.s64 	%rd268, %rd9, %rd266;
	st.global.f32 	[%rd268], %f645;
	add.s64 	%rd269, %rd8, %rd266;
	ld.global.f32 	%f646, [%rd269];
	fma.rn.f32 	%f647, %f44, %f645, %f646;
	st.global.f32 	[%rd269], %f647;
	ld.local.f32 	%f648, [%rd267+4];
	st.global.f32 	[%rd268+4], %f648;
	ld.global.f32 	%f649, [%rd269+4];
	fma.rn.f32 	%f650, %f44, %f648, %f649;
	st.global.f32 	[%rd269+4], %f650;
	add.s32 	%r277, %r277, 2;
$L__BB0_102:
	and.b32  	%r223, %r134, 1;
	setp.eq.b32 	%p64, %r223, 1;
	not.pred 	%p65, %p64;
	@%p65 bra 	$L__BB0_105;
	mul.wide.u32 	%rd270, %r277, 4;
	add.s64 	%rd271, %rd10, %rd270;
	ld.local.f32 	%f651, [%rd271];
	add.s64 	%rd272, %rd9, %rd270;
	st.global.f32 	[%rd272], %f651;
	add.s64 	%rd273, %rd8, %rd270;
	ld.global.f32 	%f652, [%rd273];
	fma.rn.f32 	%f653, %f44, %f651, %f652;
	st.global.f32 	[%rd273], %f653;
	bra.uni 	$L__BB0_105;
$L__BB0_104:
	ld.global.f32 	%f544, [%rd12];
	fma.rn.f32 	%f545, %f44, %f28, %f544;
	st.global.f32 	[%rd12], %f545;
$L__BB0_105:
	ret;

}


// ===== COMPILED SASS (sm_100) =====

	.target	sm_100

	.elftype	@"ET_EXEC"


//--------------------- .note.nv.tkinfo           --------------------------
	.section	.note.nv.tkinfo,"",@"SHT_NOTE"
	.sectionflags	@"SHF_NOTE_NV_TKINFO"
	.tkinfo
        /*0018*/ 	.word	0x00000002
        /*0030*/ 	.string	""
        /*0030*/ 	.string	"ptxas"
        /*0030*/ 	.string	"Cuda compilation tools, release 13.0, V13.0.88"
        /*0030*/ 	.string	"Build cuda_13.0.r13.0/compiler.36424714_0"
        /*0030*/ 	.string	"-arch sm_100 -m 64 "



//--------------------- .note.nv.cuinfo           --------------------------
	.section	.note.nv.cuinfo,"",@"SHT_NOTE"
	.sectionflags	@"SHF_NOTE_NV_CUINFO"
        /*0018*/ 	.short	0x0002
        /*001a*/ 	.short	0x0064
        /*001c*/ 	.short	0x0082
	.zero		2


//--------------------- .nv.info                  --------------------------
	.section	.nv.info,"",@"SHT_CUDA_INFO"
	.align	4


	//----- nvinfo : EIATTR_REGCOUNT
	.align		4
        /*0000*/ 	.byte	0x04, 0x2f
        /*0002*/ 	.short	(.L_1 - .L_0)
	.align		4
.L_0:
        /*0004*/ 	.word	index@(_Z24fused_two_layer_backpropPfS_S_S_S_S_S_S_S_S_S_S_S_S_iiif)
        /*0008*/ 	.word	0x00000020


	//----- nvinfo : EIATTR_FRAME_SIZE
	.align		4
.L_1:
        /*000c*/ 	.byte	0x04, 0x11
        /*000e*/ 	.short	(.L_3 - .L_2)
	.align		4
.L_2:
        /*0010*/ 	.word	index@($__internal_0_$__cuda_sm20_rcp_rn_f32_slowpath)
        /*0014*/ 	.word	0x00000200


	//----- nvinfo : EIATTR_FRAME_SIZE
	.align		4
.L_3:
        /*0018*/ 	.byte	0x04, 0x11
        /*001a*/ 	.short	(.L_5 - .L_4)
	.align		4
.L_4:
        /*001c*/ 	.word	index@(_Z24fused_two_layer_backpropPfS_S_S_S_S_S_S_S_S_S_S_S_S_iiif)
        /*0020*/ 	.word	0x00000200


	//----- nvinfo : EIATTR_MIN_STACK_SIZE
	.align		4
.L_5:
        /*0024*/ 	.byte	0x04, 0x12
        /*0026*/ 	.short	(.L_7 - .L_6)
	.align		4
.L_6:
        /*0028*/ 	.word	index@(_Z24fused_two_layer_backpropPfS_S_S_S_S_S_S_S_S_S_S_S_S_iiif)
        /*002c*/ 	.word	0x00000200
.L_7:


//--------------------- .nv.compat                --------------------------
	.section	.nv.compat,"",@"SHT_CUDA_COMPAT_INFO"
	.align	4
        /*0000*/ 	.byte	0x02, 0x09, 0x00, 0x00, 0x02, 0x02, 0x01, 0x00, 0x02, 0x05, 0x05, 0x00, 0x03, 0x07, 0x01, 0x01
        /*0010*/ 	.byte	0x02, 0x03, 0x00, 0x00, 0x02, 0x06, 0x01, 0x00, 0x04, 0x0b, 0x08, 0x00, 0x09, 0x00, 0x00, 0x00
        /*0020*/ 	.byte	0x00, 0x00, 0x00, 0x00


//--------------------- .nv.info._Z24fused_two_layer_backpropPfS_S_S_S_S_S_S_S_S_S_S_S_S_iiif --------------------------
	.section	.nv.info._Z24fused_two_layer_backpropPfS_S_S_S_S_S_S_S_S_S_S_S_S_iiif,"",@"SHT_CUDA_INFO"
	.sectionflags	@""
	.align	4


	//----- nvinfo : EIATTR_CUDA_API_VERSION
	.align		4
        /*0000*/ 	.byte	0x04, 0x37
        /*0002*/ 	.short	(.L_9 - .L_8)
.L_8:
        /*0004*/ 	.word	0x00000082


	//----- nvinfo : EIATTR_KPARAM_INFO
	.align		4
.L_9:
        /*0008*/ 	.byte	0x04, 0x17
        /*000a*/ 	.short	(.L_11 - .L_10)
.L_10:
        /*000c*/ 	.word	0x00000000
        /*0010*/ 	.short	0x0011
        /*0012*/ 	.short	0x007c
        /*0014*/ 	.byte	0x00, 0xf0, 0x11, 0x00


	//----- nvinfo : EIATTR_KPARAM_INFO
	.align		4
.L_11:
        /*0018*/ 	.byte	0x04, 0x17
        /*001a*/ 	.short	(.L_13 - .L_12)
.L_12:
        /*001c*/ 	.word	0x00000000
        /*0020*/ 	.short	0x0010
        /*0022*/ 	.short	0x0078
        /*0024*/ 	.byte	0x00, 0xf0, 0x11, 0x00


	//----- nvinfo : EIATTR_KPARAM_INFO
	.align		4
.L_13:
        /*0028*/ 	.byte	0x04, 0x17
        /*002a*/ 	.short	(.L_15 - .L_14)
.L_14:
        /*002c*/ 	.word	0x00000000
        /*0030*/ 	.short	0x000f
        /*0032*/ 	.short	0x0074
        /*0034*/ 	.byte	0x00, 0xf0, 0x11, 0x00


	//----- nvinfo : EIATTR_KPARAM_INFO
	.align		4
.L_15:
        /*0038*/ 	.byte	0x04, 0x17
        /*003a*/ 	.short	(.L_17 - .L_16)
.L_16:
        /*003c*/ 	.word	0x00000000
        /*0040*/ 	.short	0x000e
        /*0042*/ 	.short	0x0070
        /*0044*/ 	.byte	0x00, 0xf0, 0x11, 0x00


	//----- nvinfo : EIATTR_KPARAM_INFO
	.align		4
.L_17:
        /*0048*/ 	.byte	0x04, 0x17
        /*004a*/ 	.short	(.L_19 - .L_18)
.L_18:
        /*004c*/ 	.word	0x00000000
        /*0050*/ 	.short	0x000d
        /*0052*/ 	.short	0x0068
        /*0054*/ 	.byte	0x00, 0xf5, 0x21, 0x00


	//----- nvinfo : EIATTR_KPARAM_INFO
	.align		4
.L_19:
        /*0058*/ 	.byte	0x04, 0x17
        /*005a*/ 	.short	(.L_21 - .L_20)
.L_20:
        /*005c*/ 	.word	0x00000000
        /*0060*/ 	.short	0x000c
        /*0062*/ 	.short	0x0060
        /*0064*/ 	.byte	0x00, 0xf5, 0x21, 0x00


	//----- nvinfo : EIATTR_KPARAM_INFO
	.align		4
.L_21:
        /*0068*/ 	.byte	0x04, 0x17
        /*006a*/ 	.short	(.L_23 - .L_22)
.L_22:
        /*006c*/ 	.word	0x00000000
        /*0070*/ 	.short	0x000b
        /*0072*/ 	.short	0x0058
        /*0074*/ 	.byte	0x00, 0xf5, 0x21, 0x00


	//----- nvinfo : EIATTR_KPARAM_INFO
	.align		4
.L_23:
        /*0078*/ 	.byte	0x04, 0x17
        /*007a*/ 	.short	(.L_25 - .L_24)
.L_24:
        /*007c*/ 	.word	0x00000000
        /*0080*/ 	.short	0x000a
        /*0082*/ 	.short	0x0050
        /*0084*/ 	.byte	0x00, 0xf5, 0x21, 0x00


	//----- nvinfo : EIATTR_KPARAM_INFO
	.align		4
.L_25:
        /*0088*/ 	.byte	0x04, 0x17
        /*008a*/ 	.short	(.L_27 - .L_26)
.L_26:
        /*008c*/ 	.word	0x00000000
        /*0090*/ 	.short	0x0009
        /*0092*/ 	.short	0x0048
        /*0094*/ 	.byte	0x00, 0xf5, 0x21, 0x00


	//----- nvinfo : EIATTR_KPARAM_INFO
	.align		4
.L_27:
        /*0098*/ 	.byte	0x04, 0x17
        /*009a*/ 	.short	(.L_29 - .L_28)
.L_28:
        /*009c*/ 	.word	0x00000000
        /*00a0*/ 	.short	0x0008
        /*00a2*/ 	.short	0x0040
        /*00a4*/ 	.byte	0x00, 0xf5, 0x21, 0x00


	//----- nvinfo : EIATTR_KPARAM_INFO
	.align		4
.L_29:
        /*00a8*/ 	.byte	0x04, 0x17
        /*00aa*/ 	.short	(.L_31 - .L_30)
.L_30:
        /*00ac*/ 	.word	0x00000000
        /*00b0*/ 	.short	0x0007
        /*00b2*/ 	.short	0x0038
        /*00b4*/ 	.byte	0x00, 0xf5, 0x21, 0x00


	//----- nvinfo : EIATTR_KPARAM_INFO
	.align		4
.L_31:
        /*00b8*/ 	.byte	0x04, 0x17
        /*00ba*/ 	.short	(.L_33 - .L_32)
.L_32:
        /*00bc*/ 	.word	0x00000000
        /*00c0*/ 	.short	0x0006
        /*00c2*/ 	.short	0x0030
        /*00c4*/ 	.byte	0x00, 0xf5, 0x21, 0x00


	//----- nvinfo : EIATTR_KPARAM_INFO
	.align		4
.L_33:
        /*00c8*/ 	.byte	0x04, 0x17
        /*00ca*/ 	.short	(.L_35 - .L_34)
.L_34:
        /*00cc*/ 	.word	0x00000000
        /*00d0*/ 	.short	0x0005
        /*00d2*/ 	.short	0x0028
        /*00d4*/ 	.byte	0x00, 0xf5, 0x21, 0x00


	//----- nvinfo : EIATTR_KPARAM_INFO
	.align		4
.L_35:
        /*00d8*/ 	.byte	0x04, 0x17
        /*00da*/ 	.short	(.L_37 - .L_36)
.L_36:
        /*00dc*/ 	.word	0x00000000
        /*00e0*/ 	.short	0x0004
        /*00e2*/ 	.short	0x0020
        /*00e4*/ 	.byte	0x00, 0xf5, 0x21, 0x00


	//----- nvinfo : EIATTR_KPARAM_INFO
	.align		4
.L_37:
        /*00e8*/ 	.byte	0x04, 0x17
        /*00ea*/ 	.short	(.L_39 - .L_38)
.L_38:
        /*00ec*/ 	.word	0x00000000
        /*00f0*/ 	.short	0x0003
        /*00f2*/ 	.short	0x0018
        /*00f4*/ 	.byte	0x00, 0xf5, 0x21, 0x00


	//----- nvinfo : EIATTR_KPARAM_INFO
	.align		4
.L_39:
        /*00f8*/ 	.byte	0x04, 0x17
        /*00fa*/ 	.short	(.L_41 - .L_40)
.L_40:
        /*00fc*/ 	.word	0x00000000
        /*0100*/ 	.short	0x0002
        /*0102*/ 	.short	0x0010
        /*0104*/ 	.byte	0x00, 0xf5, 0x21, 0x00


	//----- nvinfo : EIATTR_KPARAM_INFO
	.align		4
.L_41:
        /*0108*/ 	.byte	0x04, 0x17
        /*010a*/ 	.short	(.L_43 - .L_42)
.L_42:
        /*010c*/ 	.word	0x00000000
        /*0110*/ 	.short	0x0001
        /*0112*/ 	.short	0x0008
        /*0114*/ 	.byte	0x00, 0xf5, 0x21, 0x00


	//----- nvinfo : EIATTR_KPARAM_INFO
	.align		4
.L_43:
        /*0118*/ 	.byte	0x04, 0x17
        /*011a*/ 	.short	(.L_45 - .L_44)
.L_44:
        /*011c*/ 	.word	0x00000000
        /*0120*/ 	.short	0x0000
        /*0122*/ 	.short	0x0000
        /*0124*/ 	.byte	0x00, 0xf5, 0x21, 0x00


	//----- nvinfo : EIATTR_SPARSE_MMA_MASK
	.align		4
.L_45:
        /*0128*/ 	.byte	0x03, 0x50
        /*012a*/ 	.short	0x0000


	//----- nvinfo : EIATTR_MAXREG_COUNT
	.align		4
        /*012c*/ 	.byte	0x03, 0x1b
        /*012e*/ 	.short	0x00ff


	//----- nvinfo : EIATTR_MERCURY_ISA_VERSION
	.align		4
        /*0130*/ 	.byte	0x03, 0x5f
        /*0132*/ 	.short	0x0101


	//----- nvinfo : EIATTR_VRC_CTA_INIT_COUNT
	.align		4
        /*0134*/ 	.byte	0x02, 0x4a
	.zero		1
	.zero		1


	//----- nvinfo : EIATTR_EXIT_INSTR_OFFSETS
	.align		4
        /*0138*/ 	.byte	0x04, 0x1c
        /*013a*/ 	.short	(.L_47 - .L_46)


	//   ....[0]....
.L_46:
        /*013c*/ 	.word	0x00000080


	//   ....[1]....
        /*0140*/ 	.word	0x00005800


	//   ....[2]....
        /*0144*/ 	.word	0x00005b00


	//   ....[3]....
        /*0148*/ 	.word	0x00005cd0


	//   ....[4]....
        /*014c*/ 	.word	0x00005e10


	//   ....[5]....
        /*0150*/ 	.word	0x00005ec0


	//   ....[6]....
        /*0154*/ 	.word	0x00005f10


	//----- nvinfo : EIATTR_CRS_STACK_SIZE
	.align		4
.L_47:
        /*0158*/ 	.byte	0x04, 0x1e
        /*015a*/ 	.short	(.L_49 - .L_48)
.L_48:
        /*015c*/ 	.word	0x00000000


	//----- nvinfo : EIATTR_CBANK_PARAM_SIZE
	.align		4
.L_49:
        /*0160*/ 	.byte	0x03, 0x19
        /*0162*/ 	.short	0x0080


	//----- nvinfo : EIATTR_PARAM_CBANK
	.align		4
        /*0164*/ 	.byte	0x04, 0x0a
        /*0166*/ 	.short	(.L_51 - .L_50)
	.align		4
.L_50:
        /*0168*/ 	.word	index@(.nv.constant0._Z24fused_two_layer_backpropPfS_S_S_S_S_S_S_S_S_S_S_S_S_iiif)
        /*016c*/ 	.short	0x0380
        /*016e*/ 	.short	0x0080


	//----- nvinfo : EIATTR_SW_WAR
	.align		4
.L_51:
        /*0170*/ 	.byte	0x04, 0x36
        /*0172*/ 	.short	(.L_53 - .L_52)
.L_52:
        /*0174*/ 	.word	0x00000008
.L_53:


//--------------------- .nv.callgraph             --------------------------
	.section	.nv.callgraph,"",@"SHT_CUDA_CALLGRAPH"
	.align	4
	.sectionentsize	8
	.align		4
        /*0000*/ 	.word	0x00000000
	.align		4
        /*0004*/ 	.word	0xffffffff
	.align		4
        /*0008*/ 	.word	0x00000000
	.align		4
        /*000c*/ 	.word	0xfffffffe
	.align		4
        /*0010*/ 	.word	0x00000000
	.align		4
        /*0014*/ 	.word	0xfffffffd
	.align		4
        /*0018*/ 	.word	0x00000000
	.align		4
        /*001c*/ 	.word	0xfffffffc


//--------------------- .text._Z24fused_two_layer_backpropPfS_S_S_S_S_S_S_S_S_S_S_S_S_iiif --------------------------
	.section	.text._Z24fused_two_layer_backpropPfS_S_S_S_S_S_S_S_S_S_S_S_S_iiif,"ax",@progbits
	.align	128
        .global         _Z24fused_two_layer_backpropPfS_S_S_S_S_S_S_S_S_S_S_S_S_iiif
        .type           _Z24fused_two_layer_backpropPfS_S_S_S_S_S_S_S_S_S_S_S_S_iiif,@function
        .size           _Z24fused_two_layer_backpropPfS_S_S_S_S_S_S_S_S_S_S_S_S_iiif,(.L_x_71 - _Z24fused_two_layer_backpropPfS_S_S_S_S_S_S_S_S_S_S_S_S_iiif)
        .other          _Z24fused_two_layer_backpropPfS_S_S_S_S_S_S_S_S_S_S_S_S_iiif,@"STO_CUDA_ENTRY STV_DEFAULT"
_Z24fused_two_layer_backpropPfS_S_S_S_S_S_S_S_S_S_S_S_S_iiif:
.text._Z24fused_two_layer_backpropPfS_S_S_S_S_S_S_S_S_S_S_S_S_iiif:
[----:B------:R-:W0:Y:S01]  /*0000*/  LDC R1, c[0x0][0x37c] ;  /* 0x0000df00ff017b82 */ /* 0x000e220000000800 */
[----:B------:R-:W1:Y:S07]  /*0010*/  S2R R0, SR_TID.X ;  /* 0x0000000000007919 */ /* 0x000e6e0000002100 */
[----:B------:R-:W1:Y:S01]  /*0020*/  S2UR UR4, SR_CTAID.X ;  /* 0x00000000000479c3 */ /* 0x000e620000002500 */
[----:B------:R-:W2:Y:S01]  /*0030*/  LDCU UR5, c[0x0][0x3f8] ;  /* 0x00007f00ff0577ac */ /* 0x000ea20008000800 */
[----:B0-----:R-:W-:-:S06]  /*0040*/  IADD3 R1, PT, PT, R1, -0x200, RZ ;  /* 0xfffffe0001017810 */ /* 0x001fcc0007ffe0ff */
[----:B------:R-:W1:Y:S02]  /*0050*/  LDC R3, c[0x0][0x360] ;  /* 0x0000d800ff037b82 */ /* 0x000e640000000800 */
[----:B-1----:R-:W-:-:S05]  /*0060*/  IMAD R3, R3, UR4, R0 ;  /* 0x0000000403037c24 */ /* 0x002fca000f8e0200 */
[----:B--2---:R-:W-:-:S13]  /*0070*/  ISETP.GE.AND P0, PT, R3, UR5, PT ;  /* 0x0000000503007c0c */ /* 0x004fda000bf06270 */
[----:B------:R-:W-:Y:S05]  /*0080*/  @P0 EXIT ;  /* 0x000000000000094d */ /* 0x000fea0003800000 */
[----:B------:R-:W0:Y:S01]  /*0090*/  LDCU UR5, c[0x0][0x3f4] ;  /* 0x00007e80ff0577ac */ /* 0x000e220008000800 */
[----:B------:R-:W-:Y:S01]  /*00a0*/  HFMA2 R18, -RZ, RZ, 0, 0 ;  /* 0x00000000ff127431 */ /* 0x000fe200000001ff */
[----:B------:R-:W1:Y:S01]  /*00b0*/  LDCU.64 UR8, c[0x0][0x358] ;  /* 0x00006b00ff0877ac */ /* 0x000e620008000a00 */
[----:B0-----:R-:W-:-:S09]  /*00c0*/  UISETP.GE.AND UP0, UPT, UR5, 0x1, UPT ;  /* 0x000000010500788c */ /* 0x001fd2000bf06270 */
[----:B-1----:R-:W-:Y:S05]  /*00d0*/  BRA.U !UP0, `(.L_x_0) ;  /* 0x0000002508e47547 */ /* 0x002fea000b800000 */
[----:B------:R-:W0:Y:S01]  /*00e0*/  LDC R12, c[0x0][0x3f0] ;  /* 0x0000fc00ff0c7b82 */ /* 0x000e220000000800 */
[----:B------:R-:W-:Y:S01]  /*00f0*/  UIADD3 UR4, UPT, UPT, UR5, -0x1, URZ ;  /* 0xffffffff05047890 */ /* 0x000fe2000fffe0ff */
[----:B0-----:R-:W-:-:S13]  /*0100*/  ISETP.GE.AND P0, PT, R12, 0x1, PT ;  /* 0x000000010c00780c */ /* 0x001fda0003f06270 */
[----:B------:R-:W-:Y:S05]  /*0110*/  @!P0 BRA `(.L_x_1) ;  /* 0x0000000c00c48947 */ /* 0x000fea0003800000 */
[C---:B------:R-:W-:Y:S02]  /*0120*/  LOP3.LUT R2, R12.reuse, 0xf, RZ, 0xc0, !PT ;  /* 0x0000000f0c027812 */ /* 0x040fe400078ec0ff */
[C---:B------:R-:W-:Y:S02]  /*0130*/  LOP3.LUT R10, R12.reuse, 0x7, RZ, 0xc0, !PT ;  /* 0x000000070c0a7812 */ /* 0x040fe400078ec0ff */
[C---:B------:R-:W-:Y:S02]  /*0140*/  LOP3.LUT R11, R12.reuse, 0x7ffffff0, RZ, 0xc0, !PT ;  /* 0x7ffffff00c0b7812 */ /* 0x040fe400078ec0ff */
[----:B------:R-:W-:Y:S02]  /*0150*/  LOP3.LUT R12, R12, 0x3, RZ, 0xc0, !PT ;  /* 0x000000030c0c7812 */ /* 0x000fe400078ec0ff */
[----:B------:R-:W-:-:S07]  /*0160*/  MOV R13, RZ ;  /* 0x000000ff000d7202 */ /* 0x000fce0000000f00 */
.L_x_10:
[----:B------:R-:W0:Y:S01]  /*0170*/  LDCU UR4, c[0x0][0x3f0] ;  /* 0x00007e00ff0477ac */ /* 0x000e220008000800 */
[----:B------:R-:W-:Y:S01]  /*0180*/  HFMA2 R0, -RZ, RZ, 0, 0 ;  /* 0x00000000ff007431 */ /* 0x000fe200000001ff */
[----:B------:R-:W-:Y:S01]  /*0190*/  MOV R8, RZ ;  /* 0x000000ff00087202 */ /* 0x000fe20000000f00 */
[----:B0-----:R-:W-:-:S09]  /*01a0*/  UISETP.GE.U32.AND UP0, UPT, UR4, 0x10, UPT ;  /* 0x000000100400788c */ /* 0x001fd2000bf06070 */
[----:B------:R-:W-:Y:S05]  /*01b0*/  BRA.U !UP0, `(.L_x_2) ;  /* 0x0000000508687547 */ /* 0x000fea000b800000 */
[----:B------:R-:W-:Y:S02]  /*01c0*/  MOV R0, RZ ;  /* 0x000000ff00007202 */ /* 0x000fe40000000f00 */
[----:B------:R-:W-:-:S07]  /*01d0*/  MOV R8, RZ ;  /* 0x000000ff00087202 */ /* 0x000fce0000000f00 */
.L_x_3:
[----:B------:R-:W0:Y:S08]  /*01e0*/  LDC R20, c[0x0][0x3f4] ;  /* 0x0000fd00ff147b82 */ /* 0x000e300000000800 */
[----:B------:R-:W1:Y:S08]  /*01f0*/  LDC.64 R6, c[0x0][0x388] ;  /* 0x0000e200ff067b82 */ /* 0x000e700000000a00 */
[----:B------:R-:W2:Y:S01]  /*0200*/  LDC.64 R4, c[0x0][0x380] ;  /* 0x0000e000ff047b82 */ /* 0x000ea20000000a00 */
[----:B0-----:R-:W-:-:S05]  /*0210*/  IMAD R23, R0, R20, R13 ;  /* 0x0000001400177224 */ /* 0x001fca00078e020d */
[C---:B------:R-:W-:Y:S01]  /*0220*/  IADD3 R15, PT, PT, R23.reuse, R20, RZ ;  /* 0x00000014170f7210 */ /* 0x040fe20007ffe0ff */
[----:B-1----:R-:W-:-:S04]  /*0230*/  IMAD.WIDE.U32 R22, R23, 0x4, R6 ;  /* 0x0000000417167825 */ /* 0x002fc800078e0006 */
[C---:B------:R-:W-:Y:S02]  /*0240*/  IMAD.WIDE.U32 R18, R15.reuse, 0x4, R6 ;  /* 0x000000040f127825 */ /* 0x040fe400078e0006 */
[----:B------:R-:W3:Y:S02]  /*0250*/  LDG.E R22, desc[UR8][R22.64] ;  /* 0x0000000816167981 */ /* 0x000ee4000c1e1900 */
[----:B--2---:R-:W-:Y:S01]  /*0260*/  IMAD.WIDE.U32 R4, R0, 0x4, R4 ;  /* 0x0000000400047825 */ /* 0x004fe200078e0004 */
[----:B------:R-:W-:Y:S01]  /*0270*/  IADD3 R21, PT, PT, R15, R20, RZ ;  /* 0x000000140f157210 */ /* 0x000fe20007ffe0ff */
[----:B------:R-:W2:Y:S04]  /*0280*/  LDG.E R19, desc[UR8][R18.64] ;  /* 0x0000000812137981 */ /* 0x000ea8000c1e1900 */
[----:B------:R-:W3:Y:S04]  /*0290*/  LDG.E R9, desc[UR8][R4.64] ;  /* 0x0000000804097981 */ /* 0x000ee8000c1e1900 */
[----:B------:R-:W2:Y:S01]  /*02a0*/  LDG.E R24, desc[UR8][R4.64+0x4] ;  /* 0x0000040804187981 */ /* 0x000ea2000c1e1900 */
[----:B------:R-:W-:-:S03]  /*02b0*/  IMAD.WIDE.U32 R14, R21, 0x4, R6 ;  /* 0x00000004150e7825 */ /* 0x000fc600078e0006 */
[----:B------:R-:W4:Y:S04]  /*02c0*/  LDG.E R16, desc[UR8][R4.64+0x8] ;  /* 0x0000080804107981 */ /* 0x000f28000c1e1900 */
[----:B------:R-:W4:Y:S01]  /*02d0*/  LDG.E R17, desc[UR8][R14.64] ;  /* 0x000000080e117981 */ /* 0x000f22000c1e1900 */
[----:B------:R-:W-:-:S04]  /*02e0*/  IADD3 R21, PT, PT, R21, R20, RZ ;  /* 0x0000001415157210 */ /* 0x000fc80007ffe0ff */
[C---:B------:R-:W-:Y:S01]  /*02f0*/  IADD3 R25, PT, PT, R21.reuse, R20, RZ ;  /* 0x0000001415197210 */ /* 0x040fe20007ffe0ff */
[----:B------:R-:W-:-:S04]  /*0300*/  IMAD.WIDE.U32 R28, R21, 0x4, R6 ;  /* 0x00000004151c7825 */ /* 0x000fc800078e0006 */
[C---:B------:R-:W-:Y:S01]  /*0310*/  IMAD.WIDE.U32 R26, R25.reuse, 0x4, R6 ;  /* 0x00000004191a7825 */ /* 0x040fe200078e0006 */
[-C--:B------:R-:W-:Y:S01]  /*0320*/  IADD3 R25, PT, PT, R25, R20.reuse, RZ ;  /* 0x0000001419197210 */ /* 0x080fe20007ffe0ff */
[----:B------:R-:W5:Y:S04]  /*0330*/  LDG.E R23, desc[UR8][R28.64] ;  /* 0x000000081c177981 */ /* 0x000f68000c1e1900 */
[----:B------:R0:W5:Y:S04]  /*0340*/  LDG.E R21, desc[UR8][R26.64] ;  /* 0x000000081a157981 */ /* 0x000168000c1e1900 */
[----:B------:R-:W5:Y:S01]  /*0350*/  LDG.E R29, desc[UR8][R4.64+0x14] ;  /* 0x00001408041d7981 */ /* 0x000f62000c1e1900 */
[----:B0-----:R-:W-:-:S03]  /*0360*/  IADD3 R27, PT, PT, R25, R20, RZ ;  /* 0x00000014191b7210 */ /* 0x001fc60007ffe0ff */
[----:B------:R-:W5:Y:S02]  /*0370*/  LDG.E R26, desc[UR8][R4.64+0x18] ;  /* 0x00001808041a7981 */ /* 0x000f64000c1e1900 */
[----:B------:R-:W-:Y:S02]  /*0380*/  IMAD.WIDE.U32 R14, R27, 0x4, R6 ;  /* 0x000000041b0e7825 */ /* 0x000fe400078e0006 */
[----:B------:R-:W5:Y:S02]  /*0390*/  LDG.E R28, desc[UR8][R4.64+0x20] ;  /* 0x00002008041c7981 */ /* 0x000f64000c1e1900 */
[----:B---3--:R-:W-:Y:S02]  /*03a0*/  FFMA R9, R9, R22, R8 ;  /* 0x0000001609097223 */ /* 0x008fe40000000008 */
[----:B------:R-:W5:Y:S02]  /*03b0*/  LDG.E R22, desc[UR8][R4.64+0xc] ;  /* 0x00000c0804167981 */ /* 0x000f64000c1e1900 */
[----:B--2---:R-:W-:Y:S01]  /*03c0*/  FFMA R18, R24, R19, R9 ;  /* 0x0000001318127223 */ /* 0x004fe20000000009 */
[----:B------:R-:W-:Y:S01]  /*03d0*/  IMAD.WIDE.U32 R8, R25, 0x4, R6 ;  /* 0x0000000419087825 */ /* 0x000fe200078e0006 */
[----:B------:R-:W2:Y:S01]  /*03e0*/  LDG.E R24, desc[UR8][R4.64+0x10] ;  /* 0x0000100804187981 */ /* 0x000ea2000c1e1900 */
[----:B------:R-:W-:-:S03]  /*03f0*/  IADD3 R19, PT, PT, R27, R20, RZ ;  /* 0x000000141b137210 */ /* 0x000fc60007ffe0ff */
[----:B------:R-:W3:Y:S04]  /*0400*/  LDG.E R25, desc[UR8][R14.64] ;  /* 0x000000080e197981 */ /* 0x000ee8000c1e1900 */
[----:B------:R4:W3:Y:S04]  /*0410*/  LDG.E R8, desc[UR8][R8.64] ;  /* 0x0000000808087981 */ /* 0x0008e8000c1e1900 */
[----:B------:R-:W3:Y:S01]  /*0420*/  LDG.E R27, desc[UR8][R4.64+0x1c] ;  /* 0x00001c08041b7981 */ /* 0x000ee2000c1e1900 */
[----:B----4-:R-:W-:Y:S01]  /*0430*/  FFMA R9, R16, R17, R18 ;  /* 0x0000001110097223 */ /* 0x010fe20000000012 */
[C---:B------:R-:W-:Y:S01]  /*0440*/  IMAD.WIDE.U32 R16, R19.reuse, 0x4, R6 ;  /* 0x0000000413107825 */ /* 0x040fe200078e0006 */
[----:B------:R-:W-:-:S05]  /*0450*/  IADD3 R15, PT, PT, R19, R20, RZ ;  /* 0x00000014130f7210 */ /* 0x000fca0007ffe0ff */
[----:B------:R0:W4:Y:S01]  /*0460*/  LDG.E R16, desc[UR8][R16.64] ;  /* 0x0000000810107981 */ /* 0x000122000c1e1900 */
[----:B------:R-:W-:-:S06]  /*0470*/  IMAD.WIDE.U32 R18, R15, 0x4, R6 ;  /* 0x000000040f127825 */ /* 0x000fcc00078e0006 */
[----:B------:R-:W4:Y:S01]  /*0480*/  LDG.E R18, desc[UR8][R18.64] ;  /* 0x0000000812127981 */ /* 0x000f22000c1e1900 */
[----:B------:R-:W-:-:S03]  /*0490*/  IADD3 R15, PT, PT, R15, R20, RZ ;  /* 0x000000140f0f7210 */ /* 0x000fc60007ffe0ff */
[----:B------:R-:W4:Y:S01]  /*04a0*/  LDG.E R19, desc[UR8][R4.64+0x24] ;  /* 0x0000240804137981 */ /* 0x000f22000c1e1900 */
[----:B-----5:R-:W-:-:S04]  /*04b0*/  FFMA R9, R22, R23, R9 ;  /* 0x0000001716097223 */ /* 0x020fc80000000009 */
[----:B--2---:R-:W-:Y:S01]  /*04c0*/  FFMA R24, R24, R21, R9 ;  /* 0x0000001518187223 */ /* 0x004fe20000000009 */
[----:B------:R-:W-:-:S04]  /*04d0*/  IADD3 R21, PT, PT, R15, R20, RZ ;  /* 0x000000140f157210 */ /* 0x000fc80007ffe0ff */
[----:B0-----:R-:W-:Y:S01]  /*04e0*/  IADD3 R17, PT, PT, R21, R20, RZ ;  /* 0x0000001415117210 */ /* 0x001fe20007ffe0ff */
[----:B---3--:R-:W-:Y:S01]  /*04f0*/  FFMA R29, R29, R8, R24 ;  /* 0x000000081d1d7223 */ /* 0x008fe20000000018 */
[----:B------:R-:W-:Y:S02]  /*0500*/  IMAD.WIDE.U32 R8, R15, 0x4, R6 ;  /* 0x000000040f087825 */ /* 0x000fe400078e0006 */
[-C--:B------:R-:W-:Y:S02]  /*0510*/  IADD3 R23, PT, PT, R17, R20.reuse, RZ ;  /* 0x0000001411177210 */ /* 0x080fe40007ffe0ff */
[----:B------:R-:W-:Y:S01]  /*0520*/  FFMA R26, R26, R25, R29 ;  /* 0x000000191a1a7223 */ /* 0x000fe2000000001d */
[--C-:B------:R-:W-:Y:S01]  /*0530*/  IMAD.WIDE.U32 R14, R21, 0x4, R6.reuse ;  /* 0x00000004150e7825 */ /* 0x100fe200078e0006 */
[----:B------:R-:W2:Y:S01]  /*0540*/  LDG.E R8, desc[UR8][R8.64] ;  /* 0x0000000808087981 */ /* 0x000ea2000c1e1900 */
[----:B------:R-:W-:Y:S02]  /*0550*/  IADD3 R21, PT, PT, R23, R20, RZ ;  /* 0x0000001417157210 */ /* 0x000fe40007ffe0ff */
[----:B------:R-:W-:-:S02]  /*0560*/  IMAD.WIDE.U32 R24, R17, 0x4, R6 ;  /* 0x0000000411187825 */ /* 0x000fc400078e0006 */
[----:B------:R-:W3:Y:S04]  /*0570*/  LDG.E R14, desc[UR8][R14.64] ;  /* 0x000000080e0e7981 */ /* 0x000ee8000c1e1900 */
[----:B------:R0:W5:Y:S01]  /*0580*/  LDG.E R24, desc[UR8][R24.64] ;  /* 0x0000000818187981 */ /* 0x000162000c1e1900 */
[----:B----4-:R-:W-:-:S03]  /*0590*/  FFMA R29, R27, R16, R26 ;  /* 0x000000101b1d7223 */ /* 0x010fc6000000001a */
[----:B------:R-:W3:Y:S01]  /*05a0*/  LDG.E R27, desc[UR8][R4.64+0x28] ;  /* 0x00002808041b7981 */ /* 0x000ee2000c1e1900 */
[----:B------:R-:W-:-:S03]  /*05b0*/  IMAD.WIDE.U32 R16, R23, 0x4, R6 ;  /* 0x0000000417107825 */ /* 0x000fc600078e0006 */
[----:B------:R-:W5:Y:S01]  /*05c0*/  LDG.E R15, desc[UR8][R4.64+0x2c] ;  /* 0x00002c08040f7981 */ /* 0x000f62000c1e1900 */
[C-C-:B------:R-:W-:Y:S01]  /*05d0*/  IMAD.WIDE.U32 R22, R21.reuse, 0x4, R6.reuse ;  /* 0x0000000415167825 */ /* 0x140fe200078e0006 */
[-C--:B------:R-:W-:Y:S02]  /*05e0*/  IADD3 R21, PT, PT, R21, R20.reuse, RZ ;  /* 0x0000001415157210 */ /* 0x080fe40007ffe0ff */
[----:B------:R-:W4:Y:S02]  /*05f0*/  LDG.E R16, desc[UR8][R16.64] ;  /* 0x0000000810107981 */ /* 0x000f24000c1e1900 */
[C---:B0-----:R-:W-:Y:S02]  /*0600*/  IADD3 R25, PT, PT, R21.reuse, R20, RZ ;  /* 0x0000001415197210 */ /* 0x041fe40007ffe0ff */
[----:B------:R-:W4:Y:S01]  /*0610*/  LDG.E R9, desc[UR8][R4.64+0x30] ;  /* 0x0000300804097981 */ /* 0x000f22000c1e1900 */
[----:B------:R-:W-:-:S04]  /*0620*/  IMAD.WIDE.U32 R20, R21, 0x4, R6 ;  /* 0x0000000415147825 */ /* 0x000fc800078e0006 */
[----:B------:R-:W-:Y:S01]  /*0630*/  FFMA R18, R28, R18, R29 ;  /* 0x000000121c127223 */ /* 0x000fe2000000001d */
[----:B------:R-:W4:Y:S01]  /*0640*/  LDG.E R22, desc[UR8][R22.64] ;  /* 0x0000000816167981 */ /* 0x000f22000c1e1900 */
[----:B------:R-:W-:-:S03]  /*0650*/  IMAD.WIDE.U32 R6, R25, 0x4, R6 ;  /* 0x0000000419067825 */ /* 0x000fc600078e0006 */
[----:B------:R-:W4:Y:S04]  /*0660*/  LDG.E R29, desc[UR8][R4.64+0x34] ;  /* 0x00003408041d7981 */ /* 0x000f28000c1e1900 */
[----:B------:R-:W4:Y:S04]  /*0670*/  LDG.E R26, desc[UR8][R4.64+0x38] ;  /* 0x00003808041a7981 */ /* 0x000f28000c1e1900 */
[----:B------:R-:W4:Y:S04]  /*0680*/  LDG.E R20, desc[UR8][R20.64] ;  /* 0x0000000814147981 */ /* 0x000f28000c1e1900 */
[----:B------:R-:W4:Y:S04]  /*0690*/  LDG.E R28, desc[UR8][R4.64+0x3c] ;  /* 0x00003c08041c7981 */ /* 0x000f28000c1e1900 */
[----:B------:R-:W4:Y:S01]  /*06a0*/  LDG.E R6, desc[UR8][R6.64] ;  /* 0x0000000806067981 */ /* 0x000f22000c1e1900 */
[----:B------:R-:W-:-:S04]  /*06b0*/  IADD3 R0, PT, PT, R0, 0x10, RZ ;  /* 0x0000001000007810 */ /* 0x000fc80007ffe0ff */
[----:B------:R-:W-:Y:S01]  /*06c0*/  ISETP.NE.AND P0, PT, R0, R11, PT ;  /* 0x0000000b0000720c */ /* 0x000fe20003f05270 */
[----:B--2---:R-:W-:-:S04]  /*06d0*/  FFMA R8, R19, R8, R18 ;  /* 0x0000000813087223 */ /* 0x004fc80000000012 */
[----:B---3--:R-:W-:-:S04]  /*06e0*/  FFMA R8, R27, R14, R8 ;  /* 0x0000000e1b087223 */ /* 0x008fc80000000008 */
[----:B-----5:R-:W-:-:S04]  /*06f0*/  FFMA R8, R15, R24, R8 ;  /* 0x000000180f087223 */ /* 0x020fc80000000008 */
[----:B----4-:R-:W-:-:S04]  /*0700*/  FFMA R8, R9, R16, R8 ;  /* 0x0000001009087223 */ /* 0x010fc80000000008 */
[----:B------:R-:W-:-:S04]  /*0710*/  FFMA R29, R29, R22, R8 ;  /* 0x000000161d1d7223 */ /* 0x000fc80000000008 */
[----:B------:R-:W-:-:S04]  /*0720*/  FFMA R29, R26, R20, R29 ;  /* 0x000000141a1d7223 */ /* 0x000fc8000000001d */
[----:B------:R-:W-:Y:S01]  /*0730*/  FFMA R8, R28, R6, R29 ;  /* 0x000000061c087223 */ /* 0x000fe2000000001d */
[----:B------:R-:W-:Y:S06]  /*0740*/  @P0 BRA `(.L_x_3) ;  /* 0xfffffff800a40947 */ /* 0x000fec000383ffff */
[----:B------:R-:W-:-:S07]  /*0750*/  MOV R0, R11 ;  /* 0x0000000b00007202 */ /* 0x000fce0000000f00 */
.L_x_2:
[----:B------:R-:W-:-:S13]  /*0760*/  ISETP.NE.AND P0, PT, R2, RZ, PT ;  /* 0x000000ff0200720c */ /* 0x000fda0003f05270 */
[----:B------:R-:W-:Y:S05]  /*0770*/  @!P0 BRA `(.L_x_4) ;  /* 0x0000000400988947 */ /* 0x000fea0003800000 */
[----:B------:R-:W-:Y:S02]  /*0780*/  IADD3 R4, PT, PT, R2, -0x1, RZ ;  /* 0xffffffff02047810 */ /* 0x000fe40007ffe0ff */
[----:B------:R-:W-:Y:S02]  /*0790*/  ISETP.NE.AND P1, PT, R10, RZ, PT ;  /* 0x000000ff0a00720c */ /* 0x000fe40003f25270 */
[----:B------:R-:W-:-:S13]  /*07a0*/  ISETP.GE.U32.AND P0, PT, R4, 0x7, PT ;  /* 0x000000070400780c */ /* 0x000fda0003f06070 */
[----:B------:R-:W-:Y:S05]  /*07b0*/  @!P0 BRA `(.L_x_5) ;  /* 0x0000000000b48947 */ /* 0x000fea0003800000 */
[----:B------:R-:W0:Y:S08]  /*07c0*/  LDC R9, c[0x0][0x3f4] ;  /* 0x0000fd00ff097b82 */ /* 0x000e300000000800 */
[----:B------:R-:W1:Y:S08]  /*07d0*/  LDC.64 R14, c[0x0][0x388] ;  /* 0x0000e200ff0e7b82 */ /* 0x000e700000000a00 */
[----:B------:R-:W2:Y:S01]  /*07e0*/  LDC.64 R6, c[0x0][0x380] ;  /* 0x0000e000ff067b82 */ /* 0x000ea20000000a00 */
[----:B0-----:R-:W-:-:S04]  /*07f0*/  IMAD R4, R0, R9, R13 ;  /* 0x0000000900047224 */ /* 0x001fc800078e020d */
[----:B-1----:R-:W-:-:S06]  /*0800*/  IMAD.WIDE.U32 R26, R4, 0x4, R14 ;  /* 0x00000004041a7825 */ /* 0x002fcc00078e000e */
[----:B------:R-:W3:Y:S01]  /*0810*/  LDG.E R26, desc[UR8][R26.64] ;  /* 0x000000081a1a7981 */ /* 0x000ee2000c1e1900 */
[----:B--2---:R-:W-:-:S05]  /*0820*/  IMAD.WIDE.U32 R6, R0, 0x4, R6 ;  /* 0x0000000400067825 */ /* 0x004fca00078e0006 */
[----:B------:R-:W3:Y:S01]  /*0830*/  LDG.E R25, desc[UR8][R6.64] ;  /* 0x0000000806197981 */ /* 0x000ee2000c1e1900 */
[----:B------:R-:W-:-:S03]  /*0840*/  IADD3 R4, PT, PT, R4, R9, RZ ;  /* 0x0000000904047210 */ /* 0x000fc60007ffe0ff */
[----:B------:R-:W2:Y:S01]  /*0850*/  LDG.E R27, desc[UR8][R6.64+0x8] ;  /* 0x00000808061b7981 */ /* 0x000ea2000c1e1900 */
[CC--:B------:R-:W-:Y:S01]  /*0860*/  IADD3 R18, PT, PT, R4.reuse, R9.reuse, RZ ;  /* 0x0000000904127210 */ /* 0x0c0fe20007ffe0ff */
[--C-:B------:R-:W-:Y:S02]  /*0870*/  IMAD.WIDE.U32 R20, R4, 0x4, R14.reuse ;  /* 0x0000000404147825 */ /* 0x100fe400078e000e */
[----:B------:R-:W4:Y:S01]  /*0880*/  LDG.E R29, desc[UR8][R6.64+0x10] ;  /* 0x00001008061d7981 */ /* 0x000f22000c1e1900 */
[CC--:B------:R-:W-:Y:S01]  /*0890*/  IADD3 R5, PT, PT, R18.reuse, R9.reuse, RZ ;  /* 0x0000000912057210 */ /* 0x0c0fe20007ffe0ff */
[--C-:B------:R-:W-:Y:S02]  /*08a0*/  IMAD.WIDE.U32 R18, R18, 0x4, R14.reuse ;  /* 0x0000000412127825 */ /* 0x100fe400078e000e */
[----:B------:R-:W5:Y:S01]  /*08b0*/  LDG.E R20, desc[UR8][R20.64] ;  /* 0x0000000814147981 */ /* 0x000f62000c1e1900 */
[C---:B------:R-:W-:Y:S01]  /*08c0*/  IADD3 R22, PT, PT, R5.reuse, R9, RZ ;  /* 0x0000000905167210 */ /* 0x040fe20007ffe0ff */
[----:B------:R-:W-:-:S02]  /*08d0*/  IMAD.WIDE.U32 R4, R5, 0x4, R14 ;  /* 0x0000000405047825 */ /* 0x000fc400078e000e */
[----:B------:R-:W2:Y:S02]  /*08e0*/  LDG.E R18, desc[UR8][R18.64] ;  /* 0x0000000812127981 */ /* 0x000ea4000c1e1900 */
[C-C-:B------:R-:W-:Y:S01]  /*08f0*/  IMAD.WIDE.U32 R16, R22.reuse, 0x4, R14.reuse ;  /* 0x0000000416107825 */ /* 0x140fe200078e000e */
[----:B------:R-:W-:Y:S01]  /*0900*/  IADD3 R28, PT, PT, R22, R9, RZ ;  /* 0x00000009161c7210 */ /* 0x000fe20007ffe0ff */
[----:B------:R0:W4:Y:S04]  /*0910*/  LDG.E R23, desc[UR8][R4.64] ;  /* 0x0000000804177981 */ /* 0x000128000c1e1900 */
[----:B------:R1:W4:Y:S04]  /*0920*/  LDG.E R24, desc[UR8][R16.64] ;  /* 0x0000000810187981 */ /* 0x000328000c1e1900 */
[----:B------:R-:W4:Y:S01]  /*0930*/  LDG.E R22, desc[UR8][R6.64+0x14] ;  /* 0x0000140806167981 */ /* 0x000f22000c1e1900 */
[----:B0-----:R-:W-:-:S03]  /*0940*/  IMAD.WIDE.U32 R4, R28, 0x4, R14 ;  /* 0x000000041c047825 */ /* 0x001fc600078e000e */
[----:B------:R-:W4:Y:S01]  /*0950*/  LDG.E R21, desc[UR8][R6.64+0x18] ;  /* 0x0000180806157981 */ /* 0x000f22000c1e1900 */
[----:B-1----:R-:W-:-:S03]  /*0960*/  IADD3 R16, PT, PT, R28, R9, RZ ;  /* 0x000000091c107210 */ /* 0x002fc60007ffe0ff */
[----:B------:R-:W4:Y:S01]  /*0970*/  LDG.E R5, desc[UR8][R4.64] ;  /* 0x0000000804057981 */ /* 0x000f22000c1e1900 */
[C---:B------:R-:W-:Y:S01]  /*0980*/  IADD3 R9, PT, PT, R16.reuse, R9, RZ ;  /* 0x0000000910097210 */ /* 0x040fe20007ffe0ff */
[--C-:B------:R-:W-:Y:S02]  /*0990*/  IMAD.WIDE.U32 R16, R16, 0x4, R14.reuse ;  /* 0x0000000410107825 */ /* 0x100fe400078e000e */
[----:B------:R-:W4:Y:S02]  /*09a0*/  LDG.E R19, desc[UR8][R6.64+0x1c] ;  /* 0x00001c0806137981 */ /* 0x000f24000c1e1900 */
[----:B------:R-:W-:Y:S02]  /*09b0*/  IMAD.WIDE.U32 R14, R9, 0x4, R14 ;  /* 0x00000004090e7825 */ /* 0x000fe400078e000e */
[----:B------:R-:W4:Y:S04]  /*09c0*/  LDG.E R16, desc[UR8][R16.64] ;  /* 0x0000000810107981 */ /* 0x000f28000c1e1900 */
[----:B------:R-:W4:Y:S01]  /*09d0*/  LDG.E R14, desc[UR8][R14.64] ;  /* 0x000000080e0e7981 */ /* 0x000f22000c1e1900 */
[----:B---3--:R-:W-:-:S03]  /*09e0*/  FFMA R25, R25, R26, R8 ;  /* 0x0000001a19197223 */ /* 0x008fc60000000008 */
[----:B------:R-:W5:Y:S04]  /*09f0*/  LDG.E R26, desc[UR8][R6.64+0x4] ;  /* 0x00000408061a7981 */ /* 0x000f68000c1e1900 */
[----:B------:R-:W4:Y:S01]  /*0a00*/  LDG.E R8, desc[UR8][R6.64+0xc] ;  /* 0x00000c0806087981 */ /* 0x000f22000c1e1900 */
[----:B------:R-:W-:Y:S01]  /*0a10*/  IADD3 R0, PT, PT, R0, 0x8, RZ ;  /* 0x0000000800007810 */ /* 0x000fe20007ffe0ff */
[----:B-----5:R-:W-:-:S04]  /*0a20*/  FFMA R20, R26, R20, R25 ;  /* 0x000000141a147223 */ /* 0x020fc80000000019 */
[----:B--2---:R-:W-:-:S04]  /*0a30*/  FFMA R27, R27, R18, R20 ;  /* 0x000000121b1b7223 */ /* 0x004fc80000000014 */
[----:B----4-:R-:W-:-:S04]  /*0a40*/  FFMA R8, R8, R23, R27 ;  /* 0x0000001708087223 */ /* 0x010fc8000000001b */
[----:B------:R-:W-:-:S04]  /*0a50*/  FFMA R29, R29, R24, R8 ;  /* 0x000000181d1d7223 */ /* 0x000fc80000000008 */
[----:B------:R-:W-:-:S04]  /*0a60*/  FFMA R22, R22, R5, R29 ;  /* 0x0000000516167223 */ /* 0x000fc8000000001d */
[----:B------:R-:W-:-:S04]  /*0a70*/  FFMA R22, R21, R16, R22 ;  /* 0x0000001015167223 */ /* 0x000fc80000000016 */
[----:B------:R-:W-:-:S07]  /*0a80*/  FFMA R8, R19, R14, R22 ;  /* 0x0000000e13087223 */ /* 0x000fce0000000016 */
.L_x_5:
        /* <DEDUP_REMOVED lines=8> */
[----:B0-----:R-:W-:-:S05]  /*0b10*/  IMAD R19, R0, R16, R13 ;  /* 0x0000001000137224 */ /* 0x001fca00078e020d */
[C---:B------:R-:W-:Y:S01]  /*0b20*/  IADD3 R15, PT, PT, R19.reuse, R16, RZ ;  /* 0x00000010130f7210 */ /* 0x040fe20007ffe0ff */
[----:B-1----:R-:W-:-:S03]  /*0b30*/  IMAD.WIDE.U32 R18, R19, 0x4, R6 ;  /* 0x0000000413127825 */ /* 0x002fc600078e0006 */
[C---:B------:R-:W-:Y:S01]  /*0b40*/  IADD3 R17, PT, PT, R15.reuse, R16, RZ ;  /* 0x000000100f117210 */ /* 0x040fe20007ffe0ff */
[----:B------:R-:W-:-:S04]  /*0b50*/  IMAD.WIDE.U32 R14, R15, 0x4, R6 ;  /* 0x000000040f0e7825 */ /* 0x000fc800078e0006 */
[----:B--2---:R-:W-:Y:S01]  /*0b60*/  IMAD.WIDE.U32 R4, R0, 0x4, R4 ;  /* 0x0000000400047825 */ /* 0x004fe200078e0004 */
[----:B------:R-:W2:Y:S01]  /*0b70*/  LDG.E R18, desc[UR8][R18.64] ;  /* 0x0000000812127981 */ /* 0x000ea2000c1e1900 */
[----:B------:R-:W-:-:S03]  /*0b80*/  IADD3 R21, PT, PT, R17, R16, RZ ;  /* 0x0000001011157210 */ /* 0x000fc60007ffe0ff */
[----:B------:R-:W2:Y:S01]  /*0b90*/  LDG.E R9, desc[UR8][R4.64] ;  /* 0x0000000804097981 */ /* 0x000ea2000c1e1900 */
[----:B------:R-:W-:-:S03]  /*0ba0*/  IMAD.WIDE.U32 R16, R17, 0x4, R6 ;  /* 0x0000000411107825 */ /* 0x000fc600078e0006 */
[----:B------:R-:W3:Y:S01]  /*0bb0*/  LDG.E R14, desc[UR8][R14.64] ;  /* 0x000000080e0e7981 */ /* 0x000ee2000c1e1900 */
[----:B------:R-:W-:-:S03]  /*0bc0*/  IMAD.WIDE.U32 R6, R21, 0x4, R6 ;  /* 0x0000000415067825 */ /* 0x000fc600078e0006 */
[----:B------:R-:W3:Y:S04]  /*0bd0*/  LDG.E R20, desc[UR8][R4.64+0x4] ;  /* 0x0000040804147981 */ /* 0x000ee8000c1e1900 */
[----:B------:R-:W4:Y:S04]  /*0be0*/  LDG.E R16, desc[UR8][R16.64] ;  /* 0x0000000810107981 */ /* 0x000f28000c1e1900 */
[----:B------:R-:W4:Y:S04]  /*0bf0*/  LDG.E R22, desc[UR8][R4.64+0x8] ;  /* 0x0000080804167981 */ /* 0x000f28000c1e1900 */
[----:B------:R-:W5:Y:S04]  /*0c00*/  LDG.E R6, desc[UR8][R6.64] ;  /* 0x0000000806067981 */ /* 0x000f68000c1e1900 */
[----:B------:R-:W5:Y:S01]  /*0c10*/  LDG.E R24, desc[UR8][R4.64+0xc] ;  /* 0x00000c0804187981 */ /* 0x000f62000c1e1900 */
[----:B------:R-:W-:Y:S01]  /*0c20*/  IADD3 R0, PT, PT, R0, 0x4, RZ ;  /* 0x0000000400007810 */ /* 0x000fe20007ffe0ff */
[----:B--2---:R-:W-:-:S04]  /*0c30*/  FFMA R9, R9, R18, R8 ;  /* 0x0000001209097223 */ /* 0x004fc80000000008 */
[----:B---3--:R-:W-:-:S04]  /*0c40*/  FFMA R9, R20, R14, R9 ;  /* 0x0000000e14097223 */ /* 0x008fc80000000009 */
[----:B----4-:R-:W-:-:S04]  /*0c50*/  FFMA R9, R22, R16, R9 ;  /* 0x0000001016097223 */ /* 0x010fc80000000009 */
[----:B-----5:R-:W-:-:S07]  /*0c60*/  FFMA R8, R24, R6, R9 ;  /* 0x0000000618087223 */ /* 0x020fce0000000009 */
.L_x_6:
        /* <DEDUP_REMOVED lines=9> */
[----:B------:R-:W-:Y:S01]  /*0d00*/  ISETP.NE.AND P0, PT, R12, 0x1, PT ;  /* 0x000000010c00780c */ /* 0x000fe20003f05270 */
[----:B---3--:R-:W-:-:S12]  /*0d10*/  FFMA R8, R9, R14, R8 ;  /* 0x0000000e09087223 */ /* 0x008fd80000000008 */
[----:B------:R-:W-:Y:S05]  /*0d20*/  @!P0 BRA `(.L_x_4) ;  /* 0x00000000002c8947 */ /* 0x000fea0003800000 */
[----:B------:R-:W-:Y:S01]  /*0d30*/  ISETP.NE.AND P0, PT, R12, 0x2, PT ;  /* 0x000000020c00780c */ /* 0x000fe20003f05270 */
[----:B------:R-:W2:Y:S01]  /*0d40*/  LDG.E R9, desc[UR8][R6.64+0x4] ;  /* 0x0000040806097981 */ /* 0x000ea2000c1e1900 */
[----:B------:R-:W-:-:S11]  /*0d50*/  IADD3 R15, PT, PT, R17, R16, RZ ;  /* 0x00000010110f7210 */ /* 0x000fd60007ffe0ff */
[C---:B------:R-:W-:Y:S01]  /*0d60*/  @P0 IADD3 R17, PT, PT, R15.reuse, R16, RZ ;  /* 0x000000100f110210 */ /* 0x040fe20007ffe0ff */
[----:B------:R-:W-:-:S04]  /*0d70*/  IMAD.WIDE.U32 R14, R15, 0x4, R4 ;  /* 0x000000040f0e7825 */ /* 0x000fc800078e0004 */
[----:B------:R-:W-:Y:S02]  /*0d80*/  @P0 IMAD.WIDE.U32 R4, R17, 0x4, R4 ;  /* 0x0000000411040825 */ /* 0x000fe400078e0004 */
[----:B------:R-:W2:Y:S04]  /*0d90*/  LDG.E R14, desc[UR8][R14.64] ;  /* 0x000000080e0e7981 */ /* 0x000ea8000c1e1900 */
[----:B------:R-:W3:Y:S04]  /*0da0*/  @P0 LDG.E R17, desc[UR8][R6.64+0x8] ;  /* 0x0000080806110981 */ /* 0x000ee8000c1e1900 */
[----:B------:R-:W3:Y:S01]  /*0db0*/  @P0 LDG.E R4, desc[UR8][R4.64] ;  /* 0x0000000804040981 */ /* 0x000ee2000c1e1900 */
[----:B--2---:R-:W-:-:S04]  /*0dc0*/  FFMA R8, R9, R14, R8 ;  /* 0x0000000e09087223 */ /* 0x004fc80000000008 */
[----:B---3--:R-:W-:-:S07]  /*0dd0*/  @P0 FFMA R8, R17, R4, R8 ;  /* 0x0000000411080223 */ /* 0x008fce0000000008 */
.L_x_4:
[----:B------:R-:W0:Y:S02]  /*0de0*/  LDC.64 R4, c[0x0][0x390] ;  /* 0x0000e400ff047b82 */ /* 0x000e240000000a00 */
[----:B0-----:R-:W-:-:S06]  /*0df0*/  IMAD.WIDE.U32 R4, R13, 0x4, R4 ;  /* 0x000000040d047825 */ /* 0x001fcc00078e0004 */
[----:B------:R-:W2:Y:S01]  /*0e00*/  LDG.E R5, desc[UR8][R4.64] ;  /* 0x0000000804057981 */ /* 0x000ea2000c1e1900 */
[----:B------:R-:W-:Y:S01]  /*0e10*/  HFMA2 R0, -RZ, RZ, 0.96630859375, -0.0022525787353515625 ;  /* 0x3bbb989dff007431 */ /* 0x000fe200000001ff */
[----:B------:R-:W-:Y:S01]  /*0e20*/  MOV R7, 0x437c0000 ;  /* 0x437c000000077802 */ /* 0x000fe20000000f00 */
[----:B--2---:R-:W-:-:S04]  /*0e30*/  FADD R9, R5, R8 ;  /* 0x0000000805097221 */ /* 0x004fc80000000000 */
[----:B------:R-:W-:-:S04]  /*0e40*/  FFMA.SAT R0, R9, -R0, 0.5 ;  /* 0x3f00000009007423 */ /* 0x000fc80000002800 */
[----:B------:R-:W-:Y:S02]  /*0e50*/  FFMA.RM R0, R0, R7, 12582913 ;  /* 0x4b40000100007423 */ /* 0x000fe40000004007 */
[----:B------:R-:W0:Y:S02]  /*0e60*/  LDC.64 R6, c[0x0][0x3a8] ;  /* 0x0000ea00ff067b82 */ /* 0x000e240000000a00 */
[C---:B------:R-:W-:Y:S01]  /*0e70*/  FADD R8, R0.reuse, -12583039 ;  /* 0xcb40007f00087421 */ /* 0x040fe20000000000 */
[----:B------:R-:W-:-:S03]  /*0e80*/  SHF.L.U32 R0, R0, 0x17, RZ ;  /* 0x0000001700007819 */ /* 0x000fc600000006ff */
[----:B------:R-:W-:-:S04]  /*0e90*/  FFMA R8, R9, -1.4426950216293334961, -R8 ;  /* 0xbfb8aa3b09087823 */ /* 0x000fc80000000808 */
[----:B------:R-:W-:-:S04]  /*0ea0*/  FFMA R8, R9, -1.925963033500011079e-08, R8 ;  /* 0xb2a5706009087823 */ /* 0x000fc80000000008 */
[----:B------:R-:W1:Y:S01]  /*0eb0*/  MUFU.EX2 R15, R8 ;  /* 0x00000008000f7308 */ /* 0x000e620000000800 */
[----:B0-----:R-:W-:-:S05]  /*0ec0*/  IMAD.WIDE.U32 R4, R13, 0x4, R6 ;  /* 0x000000040d047825 */ /* 0x001fca00078e0006 */
[----:B------:R0:W-:Y:S01]  /*0ed0*/  STG.E desc[UR8][R4.64], R9 ;  /* 0x0000000904007986 */ /* 0x0001e2000c101908 */
[----:B-1----:R-:W-:-:S05]  /*0ee0*/  FFMA R6, R0, R15, 1 ;  /* 0x3f80000000067423 */ /* 0x002fca000000000f */
[----:B------:R-:W-:-:S04]  /*0ef0*/  IADD3 R0, PT, PT, R6, 0x1800000, RZ ;  /* 0x0180000006007810 */ /* 0x000fc80007ffe0ff */
[----:B------:R-:W-:-:S04]  /*0f00*/  LOP3.LUT R0, R0, 0x7f800000, RZ, 0xc0, !PT ;  /* 0x7f80000000007812 */ /* 0x000fc800078ec0ff */
[----:B------:R-:W-:-:S13]  /*0f10*/  ISETP.GT.U32.AND P0, PT, R0, 0x1ffffff, PT ;  /* 0x01ffffff0000780c */ /* 0x000fda0003f04070 */
[----:B0-----:R-:W-:Y:S05]  /*0f20*/  @P0 BRA `(.L_x_7) ;  /* 0x0000000000100947 */ /* 0x001fea0003800000 */
[----:B------:R-:W-:Y:S02]  /*0f30*/  MOV R0, R6 ;  /* 0x0000000600007202 */ /* 0x000fe40000000f00 */
[----:B------:R-:W-:-:S07]  /*0f40*/  MOV R4, 0xf60 ;  /* 0x00000f6000047802 */ /* 0x000fce0000000f00 */
[----:B------:R-:W-:Y:S05]  /*0f50*/  CALL.REL.NOINC `($__internal_0_$__cuda_sm20_rcp_rn_f32_slowpath) ;  /* 0x0000004c00f07944 */ /* 0x000fea0003c00000 */
[----:B------:R-:W-:Y:S05]  /*0f60*/  BRA `(.L_x_8) ;  /* 0x0000000000107947 */ /* 0x000fea0003800000 */
.L_x_7:
[----:B------:R-:W0:Y:S02]  /*0f70*/  MUFU.RCP R7, R6 ;  /* 0x0000000600077308 */ /* 0x000e240000001000 */
[----:B0-----:R-:W-:-:S04]  /*0f80*/  FFMA R0, R6, R7, -1 ;  /* 0xbf80000006007423 */ /* 0x001fc80000000007 */
[----:B------:R-:W-:-:S04]  /*0f90*/  FADD.FTZ R0, -R0, -RZ ;  /* 0x800000ff00007221 */ /* 0x000fc80000010100 */
[----:B------:R-:W-:-:S07]  /*0fa0*/  FFMA R7, R7, R0, R7 ;  /* 0x0000000007077223 */ /* 0x000fce0000000007 */
.L_x_8:
[----:B------:R-:W0:Y:S01]  /*0fb0*/  LDC.64 R4, c[0x0][0x3b0] ;  /* 0x0000ec00ff047b82 */ /* 0x000e220000000a00 */
[----:B------:R-:W1:Y:S01]  /*0fc0*/  LDCU UR4, c[0x0][0x3f4] ;  /* 0x00007e80ff0477ac */ /* 0x000e620008000800 */
[C---:B0-----:R-:W-:Y:S01]  /*0fd0*/  IMAD.WIDE.U32 R4, R13.reuse, 0x4, R4 ;  /* 0x000000040d047825 */ /* 0x041fe200078e0004 */
[----:B------:R-:W-:-:S04]  /*0fe0*/  IADD3 R13, PT, PT, R13, 0x1, RZ ;  /* 0x000000010d0d7810 */ /* 0x000fc80007ffe0ff */
[----:B------:R0:W-:Y:S01]  /*0ff0*/  STG.E desc[UR8][R4.64], R7 ;  /* 0x0000000704007986 */ /* 0x0001e2000c101908 */
[----:B-1----:R-:W-:-:S13]  /*1000*/  ISETP.NE.AND P0, PT, R13, UR4, PT ;  /* 0x000000040d007c0c */ /* 0x002fda000bf05270 */
[----:B0-----:R-:W-:Y:S05]  /*1010*/  @!P0 BRA `(.L_x_9) ;  /* 0x0000000c00708947 */ /* 0x001fea0003800000 */
[----:B------:R-:W-:Y:S05]  /*1020*/  BRA `(.L_x_10) ;  /* 0xfffffff000507947 */ /* 0x000fea000383ffff */
.L_x_1:
[----:B------:R-:W-:Y:S01]  /*1030*/  UISETP.GE.U32.AND UP0, UPT, UR4, 0x3, UPT ;  /* 0x000000030400788c */ /* 0x000fe2000bf06070 */
[----:B------:R-:W-:Y:S01]  /*1040*/  HFMA2 R2, -RZ, RZ, 0, 0 ;  /* 0x00000000ff027431 */ /* 0x000fe200000001ff */
[----:B------:R-:W-:-:S07]  /*1050*/  ULOP3.LUT UR6, UR5, 0x3, URZ, 0xc0, !UPT ;  /* 0x0000000305067892 */ /* 0x000fce000f8ec0ff */
[----:B------:R-:W-:Y:S05]  /*1060*/  BRA.U !UP0, `(.L_x_11) ;  /* 0x0000000508d07547 */ /* 0x000fea000b800000 */
[----:B------:R-:W0:Y:S01]  /*1070*/  LDC.64 R10, c[0x0][0x3b0] ;  /* 0x0000ec00ff0a7b82 */ /* 0x000e220000000a00 */
[----:B------:R-:W-:Y:S01]  /*1080*/  ULOP3.LUT UR4, UR5, 0x7ffffffc, URZ, 0xc0, !UPT ;  /* 0x7ffffffc05047892 */ /* 0x000fe2000f8ec0ff */
[----:B------:R-:W-:-:S05]  /*1090*/  MOV R25, RZ ;  /* 0x000000ff00197202 */ /* 0x000fca0000000f00 */
[----:B------:R-:W-:Y:S01]  /*10a0*/  MOV R2, UR4 ;  /* 0x0000000400027c02 */ /* 0x000fe20008000f00 */
[----:B------:R-:W1:Y:S08]  /*10b0*/  LDC.64 R12, c[0x0][0x390] ;  /* 0x0000e400ff0c7b82 */ /* 0x000e700000000a00 */
[----:B------:R-:W2:Y:S02]  /*10c0*/  LDC.64 R14, c[0x0][0x3a8] ;  /* 0x0000ea00ff0e7b82 */ /* 0x000ea40000000a00 */
.L_x_20:
[----:B-1----:R-:W-:-:S05]  /*10d0*/  IMAD.WIDE.U32 R16, R25, 0x4, R12 ;  /* 0x0000000419107825 */ /* 0x002fca00078e000c */
[----:B------:R-:W3:Y:S01]  /*10e0*/  LDG.E R0, desc[UR8][R16.64] ;  /* 0x0000000810007981 */ /* 0x000ee2000c1e1900 */
[----:B------:R-:W-:Y:S01]  /*10f0*/  HFMA2 R7, -RZ, RZ, 3.7421875, 0 ;  /* 0x437c0000ff077431 */ /* 0x000fe200000001ff */
[----:B------:R-:W-:Y:S01]  /*1100*/  MOV R4, 0x3bbb989d ;  /* 0x3bbb989d00047802 */ /* 0x000fe20000000f00 */
[----:B--2---:R-:W-:-:S04]  /*1110*/  IMAD.WIDE.U32 R18, R25, 0x4, R14 ;  /* 0x0000000419127825 */ /* 0x004fc800078e000e */
[----:B---3--:R-:W-:-:S04]  /*1120*/  FADD R5, RZ, R0 ;  /* 0x00000000ff057221 */ /* 0x008fc80000000000 */
[----:B------:R-:W-:Y:S01]  /*1130*/  FFMA.SAT R0, R5, -R4, 0.5 ;  /* 0x3f00000005007423 */ /* 0x000fe20000002804 */
[----:B------:R1:W-:Y:S03]  /*1140*/  STG.E desc[UR8][R18.64], R5 ;  /* 0x0000000512007986 */ /* 0x0003e6000c101908 */
[----:B------:R-:W-:-:S04]  /*1150*/  FFMA.RM R0, R0, R7, 12582913 ;  /* 0x4b40000100007423 */ /* 0x000fc80000004007 */
[C---:B------:R-:W-:Y:S01]  /*1160*/  FADD R4, R0.reuse, -12583039 ;  /* 0xcb40007f00047421 */ /* 0x040fe20000000000 */
[----:B------:R-:W-:-:S03]  /*1170*/  SHF.L.U32 R0, R0, 0x17, RZ ;  /* 0x0000001700007819 */ /* 0x000fc600000006ff */
[----:B------:R-:W-:-:S04]  /*1180*/  FFMA R4, R5, -1.4426950216293334961, -R4 ;  /* 0xbfb8aa3b05047823 */ /* 0x000fc80000000804 */
[----:B------:R-:W-:-:S04]  /*1190*/  FFMA R4, R5, -1.925963033500011079e-08, R4 ;  /* 0xb2a5706005047823 */ /* 0x000fc80000000004 */
[----:B------:R-:W2:Y:S02]  /*11a0*/  MUFU.EX2 R7, R4 ;  /* 0x0000000400077308 */ /* 0x000ea40000000800 */
[----:B--2---:R-:W-:-:S05]  /*11b0*/  FFMA R6, R0, R7, 1 ;  /* 0x3f80000000067423 */ /* 0x004fca0000000007 */
[----:B------:R-:W-:-:S04]  /*11c0*/  IADD3 R0, PT, PT, R6, 0x1800000, RZ ;  /* 0x0180000006007810 */ /* 0x000fc80007ffe0ff */
[----:B------:R-:W-:-:S04]  /*11d0*/  LOP3.LUT R0, R0, 0x7f800000, RZ, 0xc0, !PT ;  /* 0x7f80000000007812 */ /* 0x000fc800078ec0ff */
[----:B------:R-:W-:-:S13]  /*11e0*/  ISETP.GT.U32.AND P0, PT, R0, 0x1ffffff, PT ;  /* 0x01ffffff0000780c */ /* 0x000fda0003f04070 */
[----:B-1----:R-:W-:Y:S05]  /*11f0*/  @P0 BRA `(.L_x_12) ;  /* 0x0000000000100947 */ /* 0x002fea0003800000 */
[----:B------:R-:W-:Y:S02]  /*1200*/  MOV R0, R6 ;  /* 0x0000000600007202 */ /* 0x000fe40000000f00 */
[----:B------:R-:W-:-:S07]  /*1210*/  MOV R4, 0x1230 ;  /* 0x0000123000047802 */ /* 0x000fce0000000f00 */
[----:B0-----:R-:W-:Y:S05]  /*1220*/  CALL.REL.NOINC `($__internal_0_$__cuda_sm20_rcp_rn_f32_slowpath) ;  /* 0x0000004c003c7944 */ /* 0x001fea0003c00000 */
[----:B------:R-:W-:Y:S05]  /*1230*/  BRA `(.L_x_13) ;  /* 0x0000000000107947 */ /* 0x000fea0003800000 */
.L_x_12:
[----:B------:R-:W1:Y:S02]  /*1240*/  MUFU.RCP R7, R6 ;  /* 0x0000000600077308 */ /* 0x000e640000001000 */
[----:B-1----:R-:W-:-:S04]  /*1250*/  FFMA R0, R6, R7, -1 ;  /* 0xbf80000006007423 */ /* 0x002fc80000000007 */
[----:B------:R-:W-:-:S04]  /*1260*/  FADD.FTZ R0, -R0, -RZ ;  /* 0x800000ff00007221 */ /* 0x000fc80000010100 */
[----:B------:R-:W-:-:S07]  /*1270*/  FFMA R7, R7, R0, R7 ;  /* 0x0000000007077223 */ /* 0x000fce0000000007 */
.L_x_13:
[----:B0-----:R-:W-:-:S05]  /*1280*/  IMAD.WIDE.U32 R20, R25, 0x4, R10 ;  /* 0x0000000419147825 */ /* 0x001fca00078e000a */
[----:B------:R0:W-:Y:S04]  /*1290*/  STG.E desc[UR8][R20.64], R7 ;  /* 0x0000000714007986 */ /* 0x0001e8000c101908 */
[----:B------:R-:W2:Y:S01]  /*12a0*/  LDG.E R0, desc[UR8][R16.64+0x4] ;  /* 0x0000040810007981 */ /* 0x000ea2000c1e1900 */
[----:B------:R-:W-:Y:S01]  /*12b0*/  HFMA2 R9, -RZ, RZ, 3.7421875, 0 ;  /* 0x437c0000ff097431 */ /* 0x000fe200000001ff */
[----:B------:R-:W-:Y:S01]  /*12c0*/  MOV R4, 0x3bbb989d ;  /* 0x3bbb989d00047802 */ /* 0x000fe20000000f00 */
[----:B--2---:R-:W-:-:S04]  /*12d0*/  FADD R5, RZ, R0 ;  /* 0x00000000ff057221 */ /* 0x004fc80000000000 */
[----:B------:R-:W-:Y:S01]  /*12e0*/  FFMA.SAT R0, R5, -R4, 0.5 ;  /* 0x3f00000005007423 */ /* 0x000fe20000002804 */
[----:B------:R0:W-:Y:S03]  /*12f0*/  STG.E desc[UR8][R18.64+0x4], R5 ;  /* 0x0000040512007986 */ /* 0x0001e6000c101908 */
[----:B------:R-:W-:-:S04]  /*1300*/  FFMA.RM R0, R0, R9, 12582913 ;  /* 0x4b40000100007423 */ /* 0x000fc80000004009 */
[C---:B------:R-:W-:Y:S01]  /*1310*/  FADD R4, R0.reuse, -12583039 ;  /* 0xcb40007f00047421 */ /* 0x040fe20000000000 */
[----:B------:R-:W-:-:S03]  /*1320*/  SHF.L.U32 R0, R0, 0x17, RZ ;  /* 0x0000001700007819 */ /* 0x000fc600000006ff */
[----:B------:R-:W-:-:S04]  /*1330*/  FFMA R4, R5, -1.4426950216293334961, -R4 ;  /* 0xbfb8aa3b05047823 */ /* 0x000fc80000000804 */
[----:B------:R-:W-:-:S04]  /*1340*/  FFMA R4, R5, -1.925963033500011079e-08, R4 ;  /* 0xb2a5706005047823 */ /* 0x000fc80000000004 */
[----:B------:R-:W1:Y:S02]  /*1350*/  MUFU.EX2 R9, R4 ;  /* 0x0000000400097308 */ /* 0x000e640000000800 */
        /* <DEDUP_REMOVED lines=9> */
.L_x_14:
[----:B------:R-:W0:Y:S02]  /*13f0*/  MUFU.RCP R7, R6 ;  /* 0x0000000600077308 */ /* 0x000e240000001000 */
[----:B0-----:R-:W-:-:S04]  /*1400*/  FFMA R0, R6, R7, -1 ;  /* 0xbf80000006007423 */ /* 0x001fc80000000007 */
[----:B------:R-:W-:-:S04]  /*1410*/  FADD.FTZ R0, -R0, -RZ ;  /* 0x800000ff00007221 */ /* 0x000fc80000010100 */
[----:B------:R-:W-:-:S07]  /*1420*/  FFMA R7, R7, R0, R7 ;  /* 0x0000000007077223 */ /* 0x000fce0000000007 */
.L_x_15:
        /* <DEDUP_REMOVED lines=22> */
.L_x_16:
[----:B------:R-:W0:Y:S02]  /*1590*/  MUFU.RCP R7, R6 ;  /* 0x0000000600077308 */ /* 0x000e240000001000 */
[----:B0-----:R-:W-:-:S04]  /*15a0*/  FFMA R0, R6, R7, -1 ;  /* 0xbf80000006007423 */ /* 0x001fc80000000007 */
[----:B------:R-:W-:-:S04]  /*15b0*/  FADD.FTZ R0, -R0, -RZ ;  /* 0x800000ff00007221 */ /* 0x000fc80000010100 */
[----:B------:R-:W-:-:S07]  /*15c0*/  FFMA R7, R7, R0, R7 ;  /* 0x0000000007077223 */ /* 0x000fce0000000007 */
.L_x_17:
        /* <DEDUP_REMOVED lines=22> */
.L_x_18:
[----:B------:R-:W0:Y:S02]  /*1730*/  MUFU.RCP R7, R6 ;  /* 0x0000000600077308 */ /* 0x000e240000001000 */
[----:B0-----:R-:W-:-:S04]  /*1740*/  FFMA R0, R6, R7, -1 ;  /* 0xbf80000006007423 */ /* 0x001fc80000000007 */
[----:B------:R-:W-:-:S04]  /*1750*/  FADD.FTZ R0, -R0, -RZ ;  /* 0x800000ff00007221 */ /* 0x000fc80000010100 */
[----:B------:R-:W-:-:S07]  /*1760*/  FFMA R7, R7, R0, R7 ;  /* 0x0000000007077223 */ /* 0x000fce0000000007 */
.L_x_19:
[----:B------:R3:W-:Y:S01]  /*1770*/  STG.E desc[UR8][R20.64+0xc], R7 ;  /* 0x00000c0714007986 */ /* 0x0007e2000c101908 */
[----:B------:R-:W-:-:S04]  /*1780*/  IADD3 R25, PT, PT, R25, 0x4, RZ ;  /* 0x0000000419197810 */ /* 0x000fc80007ffe0ff */
[----:B------:R-:W-:-:S13]  /*1790*/  ISETP.NE.AND P0, PT, R25, R2, PT ;  /* 0x000000021900720c */ /* 0x000fda0003f05270 */
[----:B---3--:R-:W-:Y:S05]  /*17a0*/  @P0 BRA `(.L_x_20) ;  /* 0xfffffff800480947 */ /* 0x008fea000383ffff */
.L_x_11:
[----:B------:R-:W-:-:S09]  /*17b0*/  UISETP.NE.AND UP0, UPT, UR6, URZ, UPT ;  /* 0x000000ff0600728c */ /* 0x000fd2000bf05270 */
[----:B------:R-:W-:Y:S05]  /*17c0*/  BRA.U !UP0, `(.L_x_9) ;  /* 0x0000000508847547 */ /* 0x000fea000b800000 */
[----:B------:R-:W-:-:S09]  /*17d0*/  UISETP.NE.AND UP0, UPT, UR6, 0x1, UPT ;  /* 0x000000010600788c */ /* 0x000fd2000bf05270 */
[----:B------:R-:W-:Y:S05]  /*17e0*/  BRA.U !UP0, `(.L_x_21) ;  /* 0x0000000108ec7547 */ /* 0x000fea000b800000 */
[----:B------:R-:W0:Y:S01]  /*17f0*/  LDC.64 R14, c[0x0][0x390] ;  /* 0x0000e400ff0e7b82 */ /* 0x000e220000000a00 */
[----:B------:R-:W-:Y:S01]  /*1800*/  HFMA2 R7, -RZ, RZ, 3.7421875, 0 ;  /* 0x437c0000ff077431 */ /* 0x000fe200000001ff */
[----:B------:R-:W-:-:S06]  /*1810*/  MOV R4, 0x3bbb989d ;  /* 0x3bbb989d00047802 */ /* 0x000fcc0000000f00 */
[----:B------:R-:W1:Y:S01]  /*1820*/  LDC.64 R10, c[0x0][0x3a8] ;  /* 0x0000ea00ff0a7b82 */ /* 0x000e620000000a00 */
[----:B0-----:R-:W-:-:S05]  /*1830*/  IMAD.WIDE.U32 R14, R2, 0x4, R14 ;  /* 0x00000004020e7825 */ /* 0x001fca00078e000e */
[----:B------:R-:W2:Y:S01]  /*1840*/  LDG.E R0, desc[UR8][R14.64] ;  /* 0x000000080e007981 */ /* 0x000ea2000c1e1900 */
[----:B-1----:R-:W-:-:S04]  /*1850*/  IMAD.WIDE.U32 R10, R2, 0x4, R10 ;  /* 0x00000004020a7825 */ /* 0x002fc800078e000a */
        /* <DEDUP_REMOVED lines=18> */
.L_x_22:
[----:B------:R-:W0:Y:S02]  /*1980*/  MUFU.RCP R7, R6 ;  /* 0x0000000600077308 */ /* 0x000e240000001000 */
[----:B0-----:R-:W-:-:S04]  /*1990*/  FFMA R0, R6, R7, -1 ;  /* 0xbf80000006007423 */ /* 0x001fc80000000007 */
[----:B------:R-:W-:-:S04]  /*19a0*/  FADD.FTZ R0, -R0, -RZ ;  /* 0x800000ff00007221 */ /* 0x000fc80000010100 */
[----:B------:R-:W-:-:S07]  /*19b0*/  FFMA R7, R7, R0, R7 ;  /* 0x0000000007077223 */ /* 0x000fce0000000007 */
.L_x_23:
[----:B------:R-:W0:Y:S02]  /*19c0*/  LDC.64 R12, c[0x0][0x3b0] ;  /* 0x0000ec00ff0c7b82 */ /* 0x000e240000000a00 */
        /* <DEDUP_REMOVED lines=23> */
.L_x_24:
[----:B------:R-:W0:Y:S02]  /*1b40*/  MUFU.RCP R7, R6 ;  /* 0x0000000600077308 */ /* 0x000e240000001000 */
[----:B0-----:R-:W-:-:S04]  /*1b50*/  FFMA R0, R6, R7, -1 ;  /* 0xbf80000006007423 */ /* 0x001fc80000000007 */
[----:B------:R-:W-:-:S04]  /*1b60*/  FADD.FTZ R0, -R0, -RZ ;  /* 0x800000ff00007221 */ /* 0x000fc80000010100 */
[----:B------:R-:W-:-:S07]  /*1b70*/  FFMA R7, R7, R0, R7 ;  /* 0x0000000007077223 */ /* 0x000fce0000000007 */
.L_x_25:
[----:B------:R0:W-:Y:S01]  /*1b80*/  STG.E desc[UR8][R12.64+0x4], R7 ;  /* 0x000004070c007986 */ /* 0x0001e2000c101908 */
[----:B------:R-:W-:-:S07]  /*1b90*/  IADD3 R2, PT, PT, R2, 0x2, RZ ;  /* 0x0000000202027810 */ /* 0x000fce0007ffe0ff */
.L_x_21:
[----:B------:R-:W1:Y:S02]  /*1ba0*/  LDCU UR4, c[0x0][0x3f4] ;  /* 0x00007e80ff0477ac */ /* 0x000e640008000800 */
[----:B-1----:R-:W-:-:S04]  /*1bb0*/  ULOP3.LUT UR4, UR4, 0x1, URZ, 0xc0, !UPT ;  /* 0x0000000104047892 */ /* 0x002fc8000f8ec0ff */
[----:B------:R-:W-:-:S09]  /*1bc0*/  UISETP.NE.U32.AND UP0, UPT, UR4, 0x1, UPT ;  /* 0x000000010400788c */ /* 0x000fd2000bf05070 */
[----:B------:R-:W-:Y:S05]  /*1bd0*/  BRA.U UP0, `(.L_x_9) ;  /* 0x0000000100807547 */ /* 0x000fea000b800000 */
[----:B------:R-:W1:Y:S02]  /*1be0*/  LDC.64 R4, c[0x0][0x390] ;  /* 0x0000e400ff047b82 */ /* 0x000e640000000a00 */
[----:B-1----:R-:W-:-:S06]  /*1bf0*/  IMAD.WIDE.U32 R4, R2, 0x4, R4 ;  /* 0x0000000402047825 */ /* 0x002fcc00078e0004 */
[----:B------:R-:W2:Y:S01]  /*1c00*/  LDG.E R4, desc[UR8][R4.64] ;  /* 0x0000000804047981 */ /* 0x000ea2000c1e1900 */
[----:B0-----:R-:W-:Y:S01]  /*1c10*/  HFMA2 R7, -RZ, RZ, 3.7421875, 0 ;  /* 0x437c0000ff077431 */ /* 0x001fe200000001ff */
[----:B------:R-:W-:Y:S01]  /*1c20*/  MOV R0, 0x3bbb989d ;  /* 0x3bbb989d00007802 */ /* 0x000fe20000000f00 */
[----:B--2---:R-:W-:-:S04]  /*1c30*/  FADD R9, RZ, R4 ;  /* 0x00000004ff097221 */ /* 0x004fc80000000000 */
        /* <DEDUP_REMOVED lines=19> */
.L_x_26:
[----:B------:R-:W0:Y:S02]  /*1d70*/  MUFU.RCP R7, R6 ;  /* 0x0000000600077308 */ /* 0x000e240000001000 */
[----:B0-----:R-:W-:-:S04]  /*1d80*/  FFMA R0, R6, R7, -1 ;  /* 0xbf80000006007423 */ /* 0x001fc80000000007 */
[----:B------:R-:W-:-:S04]  /*1d90*/  FADD.FTZ R0, -R0, -RZ ;  /* 0x800000ff00007221 */ /* 0x000fc80000010100 */
[----:B------:R-:W-:-:S07]  /*1da0*/  FFMA R7, R7, R0, R7 ;  /* 0x0000000007077223 */ /* 0x000fce0000000007 */
.L_x_27:
[----:B------:R-:W0:Y:S02]  /*1db0*/  LDC.64 R4, c[0x0][0x3b0] ;  /* 0x0000ec00ff047b82 */ /* 0x000e240000000a00 */
[----:B0-----:R-:W-:-:S05]  /*1dc0*/  IMAD.WIDE.U32 R4, R2, 0x4, R4 ;  /* 0x0000000402047825 */ /* 0x001fca00078e0004 */
[----:B------:R1:W-:Y:S02]  /*1dd0*/  STG.E desc[UR8][R4.64], R7 ;  /* 0x0000000704007986 */ /* 0x0003e4000c101908 */
.L_x_9:
[----:B------:R-:W2:Y:S01]  /*1de0*/  LDCU UR5, c[0x0][0x3f4] ;  /* 0x00007e80ff0577ac */ /* 0x000ea20008000800 */
[----:B------:R-:W-:Y:S01]  /*1df0*/  HFMA2 R2, -RZ, RZ, 0, 0 ;  /* 0x00000000ff027431 */ /* 0x000fe200000001ff */
[----:B------:R-:W-:Y:S01]  /*1e00*/  MOV R18, RZ ;  /* 0x000000ff00127202 */ /* 0x000fe20000000f00 */
[----:B--2---:R-:W-:Y:S02]  /*1e10*/  UIADD3 UR6, UPT, UPT, UR5, -0x1, URZ ;  /* 0xffffffff05067890 */ /* 0x004fe4000fffe0ff */
[----:B------:R-:W-:Y:S02]  /*1e20*/  ULOP3.LUT UR4, UR5, 0xf, URZ, 0xc0, !UPT ;  /* 0x0000000f05047892 */ /* 0x000fe4000f8ec0ff */
[----:B------:R-:W-:Y:S02]  /*1e30*/  UISETP.GE.U32.AND UP0, UPT, UR6, 0xf, UPT ;  /* 0x0000000f0600788c */ /* 0x000fe4000bf06070 */
[----:B------:R-:W-:-:S07]  /*1e40*/  UISETP.NE.AND UP1, UPT, UR4, URZ, UPT ;  /* 0x000000ff0400728c */ /* 0x000fce000bf25270 */
[----:B------:R-:W-:Y:S05]  /*1e50*/  BRA.U !UP0, `(.L_x_28) ;  /* 0x0000000508307547 */ /* 0x000fea000b800000 */
[----:B------:R-:W-:Y:S01]  /*1e60*/  ULOP3.LUT UR6, UR5, 0x7ffffff0, URZ, 0xc0, !UPT ;  /* 0x7ffffff005067892 */ /* 0x000fe2000f8ec0ff */
[----:B------:R-:W-:Y:S02]  /*1e70*/  MOV R18, RZ ;  /* 0x000000ff00127202 */ /* 0x000fe40000000f00 */
[----:B------:R-:W-:-:S03]  /*1e80*/  MOV R0, RZ ;  /* 0x000000ff00007202 */ /* 0x000fc60000000f00 */
[----:B------:R-:W-:-:S07]  /*1e90*/  MOV R2, UR6 ;  /* 0x0000000600027c02 */ /* 0x000fce0008000f00 */
.L_x_29:
[----:B-1----:R-:W1:Y:S08]  /*1ea0*/  LDC R4, c[0x0][0x3f8] ;  /* 0x0000fe00ff047b82 */ /* 0x002e700000000800 */
[----:B------:R-:W2:Y:S08]  /*1eb0*/  LDC.64 R10, c[0x0][0x3b0] ;  /* 0x0000ec00ff0a7b82 */ /* 0x000eb00000000a00 */
[----:B0-----:R-:W0:Y:S01]  /*1ec0*/  LDC.64 R12, c[0x0][0x398] ;  /* 0x0000e600ff0c7b82 */ /* 0x001e220000000a00 */
[----:B-1----:R-:W-:-:S02]  /*1ed0*/  IMAD R5, R0, R4, R3 ;  /* 0x0000000400057224 */ /* 0x002fc400078e0203 */
[----:B--2---:R-:W-:-:S05]  /*1ee0*/  IMAD.WIDE.U32 R10, R0, 0x4, R10 ;  /* 0x00000004000a7825 */ /* 0x004fca00078e000a */
[----:B------:R-:W2:Y:S01]  /*1ef0*/  LDG.E R19, desc[UR8][R10.64] ;  /* 0x000000080a137981 */ /* 0x000ea2000c1e1900 */
[----:B0-----:R-:W-:-:S03]  /*1f00*/  IMAD.WIDE R12, R5, 0x4, R12 ;  /* 0x00000004050c7825 */ /* 0x001fc600078e020c */
[----:B------:R-:W3:Y:S04]  /*1f10*/  LDG.E R21, desc[UR8][R10.64+0x4] ;  /* 0x000004080a157981 */ /* 0x000ee8000c1e1900 */
[----:B------:R-:W2:Y:S01]  /*1f20*/  LDG.E R29, desc[UR8][R12.64] ;  /* 0x000000080c1d7981 */ /* 0x000ea2000c1e1900 */
[----:B------:R-:W-:-:S03]  /*1f30*/  IMAD.WIDE R14, R4, 0x4, R12 ;  /* 0x00000004040e7825 */ /* 0x000fc600078e020c */
[----:B------:R-:W4:Y:S01]  /*1f40*/  LDG.E R5, desc[UR8][R10.64+0x8] ;  /* 0x000008080a057981 */ /* 0x000f22000c1e1900 */
[----:B------:R-:W-:-:S03]  /*1f50*/  IMAD.WIDE R16, R4, 0x4, R14 ;  /* 0x0000000404107825 */ /* 0x000fc600078e020e */
[----:B------:R-:W3:Y:S04]  /*1f60*/  LDG.E R26, desc[UR8][R14.64] ;  /* 0x000000080e1a7981 */ /* 0x000ee8000c1e1900 */
[----:B------:R-:W4:Y:S01]  /*1f70*/  LDG.E R8, desc[UR8][R16.64] ;  /* 0x0000000810087981 */ /* 0x000f22000c1e1900 */
[----:B------:R-:W-:-:S03]  /*1f80*/  IMAD.WIDE R22, R4, 0x4, R16 ;  /* 0x0000000404167825 */ /* 0x000fc600078e0210 */
[----:B------:R-:W5:Y:S04]  /*1f90*/  LDG.E R9, desc[UR8][R10.64+0xc] ;  /* 0x00000c080a097981 */ /* 0x000f68000c1e1900 */
[----:B------:R0:W5:Y:S04]  /*1fa0*/  LDG.E R6, desc[UR8][R22.64] ;  /* 0x0000000816067981 */ /* 0x000168000c1e1900 */
[----:B------:R-:W5:Y:S04]  /*1fb0*/  LDG.E R20, desc[UR8][R10.64+0x10] ;  /* 0x000010080a147981 */ /* 0x000f68000c1e1900 */
[----:B------:R-:W5:Y:S01]  /*1fc0*/  LDG.E R27, desc[UR8][R10.64+0x14] ;  /* 0x000014080a1b7981 */ /* 0x000f62000c1e1900 */
[----:B0-----:R-:W-:-:S05]  /*1fd0*/  IMAD.WIDE R22, R4, 0x4, R22 ;  /* 0x0000000404167825 */ /* 0x001fca00078e0216 */
[----:B------:R0:W5:Y:S01]  /*1fe0*/  LDG.E R7, desc[UR8][R22.64] ;  /* 0x0000000816077981 */ /* 0x000162000c1e1900 */
[----:B------:R-:W-:-:S05]  /*1ff0*/  IMAD.WIDE R24, R4, 0x4, R22 ;  /* 0x0000000404187825 */ /* 0x000fca00078e0216 */
[----:B------:R1:W5:Y:S01]  /*2000*/  LDG.E R28, desc[UR8][R24.64] ;  /* 0x00000008181c7981 */ /* 0x000362000c1e1900 */
[----:B------:R-:W-:-:S04]  /*2010*/  IMAD.WIDE R12, R4, 0x4, R24 ;  /* 0x00000004040c7825 */ /* 0x000fc800078e0218 */
[C---:B------:R-:W-:Y:S02]  /*2020*/  IMAD.WIDE R14, R4.reuse, 0x4, R12 ;  /* 0x00000004040e7825 */ /* 0x040fe400078e020c */
[----:B------:R-:W5:Y:S02]  /*2030*/  LDG.E R12, desc[UR8][R12.64] ;  /* 0x000000080c0c7981 */ /* 0x000f64000c1e1900 */
[C---:B------:R-:W-:Y:S02]  /*2040*/  IMAD.WIDE R16, R4.reuse, 0x4, R14 ;  /* 0x0000000404107825 */ /* 0x040fe400078e020e */
[----:B------:R-:W5:Y:S04]  /*2050*/  LDG.E R14, desc[UR8][R14.64] ;  /* 0x000000080e0e7981 */ /* 0x000f68000c1e1900 */
[----:B------:R-:W5:Y:S01]  /*2060*/  LDG.E R15, desc[UR8][R10.64+0x24] ;  /* 0x000024080a0f7981 */ /* 0x000f62000c1e1900 */
[----:B--2---:R-:W-:Y:S01]  /*2070*/  FFMA R29, R19, R29, R18 ;  /* 0x0000001d131d7223 */ /* 0x004fe20000000012 */
[----:B------:R-:W-:-:S02]  /*2080*/  IMAD.WIDE R18, R4, 0x4, R16 ;  /* 0x0000000404127825 */ /* 0x000fc400078e0210 */
[----:B------:R-:W2:Y:S02]  /*2090*/  LDG.E R16, desc[UR8][R16.64] ;  /* 0x0000000810107981 */ /* 0x000ea4000c1e1900 */
[----:B0-----:R-:W-:-:S04]  /*20a0*/  IMAD.WIDE R22, R4, 0x4, R18 ;  /* 0x0000000404167825 */ /* 0x001fc800078e0212 */
[----:B---3--:R-:W-:Y:S01]  /*20b0*/  FFMA R26, R21, R26, R29 ;  /* 0x0000001a151a7223 */ /* 0x008fe2000000001d */
[----:B------:R-:W3:Y:S04]  /*20c0*/  LDG.E R18, desc[UR8][R18.64] ;  /* 0x0000000812127981 */ /* 0x000ee8000c1e1900 */
[----:B------:R-:W2:Y:S01]  /*20d0*/  LDG.E R21, desc[UR8][R10.64+0x18] ;  /* 0x000018080a157981 */ /* 0x000ea2000c1e1900 */
[----:B-1----:R-:W-:-:S03]  /*20e0*/  IMAD.WIDE R24, R4, 0x4, R22 ;  /* 0x0000000404187825 */ /* 0x002fc600078e0216 */
[----:B------:R-:W3:Y:S01]  /*20f0*/  LDG.E R29, desc[UR8][R10.64+0x1c] ;  /* 0x00001c080a1d7981 */ /* 0x000ee2000c1e1900 */
[----:B----4-:R-:W-:-:S03]  /*2100*/  FFMA R8, R5, R8, R26 ;  /* 0x0000000805087223 */ /* 0x010fc6000000001a */
[----:B------:R-:W4:Y:S01]  /*2110*/  LDG.E R5, desc[UR8][R10.64+0x20] ;  /* 0x000020080a057981 */ /* 0x000f22000c1e1900 */
[----:B-----5:R-:W-:Y:S01]  /*2120*/  FFMA R6, R9, R6, R8 ;  /* 0x0000000609067223 */ /* 0x020fe20000000008 */
[----:B------:R-:W-:Y:S02]  /*2130*/  IMAD.WIDE R8, R4, 0x4, R24 ;  /* 0x0000000404087825 */ /* 0x000fe400078e0218 */
[----:B------:R0:W5:Y:S04]  /*2140*/  LDG.E R13, desc[UR8][R22.64] ;  /* 0x00000008160d7981 */ /* 0x000168000c1e1900 */
[----:B------:R-:W5:Y:S04]  /*2150*/  LDG.E R17, desc[UR8][R10.64+0x28] ;  /* 0x000028080a117981 */ /* 0x000f68000c1e1900 */
[----:B------:R1:W5:Y:S01]  /*2160*/  LDG.E R26, desc[UR8][R24.64] ;  /* 0x00000008181a7981 */ /* 0x000362000c1e1900 */
[----:B------:R-:W-:Y:S01]  /*2170*/  FFMA R20, R20, R7, R6 ;  /* 0x0000000714147223 */ /* 0x000fe20000000006 */
[----:B------:R-:W-:-:S02]  /*2180*/  IMAD.WIDE R6, R4, 0x4, R8 ;  /* 0x0000000404067825 */ /* 0x000fc400078e0208 */
[----:B------:R-:W5:Y:S02]  /*2190*/  LDG.E R19, desc[UR8][R10.64+0x2c] ;  /* 0x00002c080a137981 */ /* 0x000f64000c1e1900 */
[----:B------:R-:W-:Y:S02]  /*21a0*/  FFMA R28, R27, R28, R20 ;  /* 0x0000001c1b1c7223 */ /* 0x000fe40000000014 */
[----:B------:R-:W5:Y:S01]  /*21b0*/  LDG.E R8, desc[UR8][R8.64] ;  /* 0x0000000808087981 */ /* 0x000f62000c1e1900 */
[----:B0-----:R-:W-:-:S03]  /*21c0*/  IMAD.WIDE R22, R4, 0x4, R6 ;  /* 0x0000000404167825 */ /* 0x001fc600078e0206 */
[----:B------:R-:W5:Y:S04]  /*21d0*/  LDG.E R27, desc[UR8][R10.64+0x30] ;  /* 0x000030080a1b7981 */ /* 0x000f68000c1e1900 */
[----:B------:R-:W5:Y:S01]  /*21e0*/  LDG.E R7, desc[UR8][R6.64] ;  /* 0x0000000806077981 */ /* 0x000f62000c1e1900 */
[----:B-1----:R-:W-:-:S03]  /*21f0*/  IMAD.WIDE R24, R4, 0x4, R22 ;  /* 0x0000000404187825 */ /* 0x002fc600078e0216 */
[----:B------:R-:W5:Y:S04]  /*2200*/  LDG.E R20, desc[UR8][R10.64+0x38] ;  /* 0x000038080a147981 */ /* 0x000f68000c1e1900 */
[----:B------:R-:W5:Y:S04]  /*2210*/  LDG.E R23, desc[UR8][R22.64] ;  /* 0x0000000816177981 */ /* 0x000f68000c1e1900 */
[----:B------:R-:W5:Y:S04]  /*2220*/  LDG.E R6, desc[UR8][R10.64+0x34] ;  /* 0x000034080a067981 */ /* 0x000f68000c1e1900 */
[----:B------:R-:W5:Y:S04]  /*2230*/  LDG.E R9, desc[UR8][R10.64+0x3c] ;  /* 0x00003c080a097981 */ /* 0x000f68000c1e1900 */
[----:B------:R-:W5:Y:S01]  /*2240*/  LDG.E R24, desc[UR8][R24.64] ;  /* 0x0000000818187981 */ /* 0x000f62000c1e1900 */
[----:B------:R-:W-:-:S04]  /*2250*/  IADD3 R0, PT, PT, R0, 0x10, RZ ;  /* 0x0000001000007810 */ /* 0x000fc80007ffe0ff */
[----:B------:R-:W-:Y:S01]  /*2260*/  ISETP.NE.AND P0, PT, R0, R2, PT ;  /* 0x000000020000720c */ /* 0x000fe20003f05270 */
[----:B--2---:R-:W-:-:S04]  /*2270*/  FFMA R12, R21, R12, R28 ;  /* 0x0000000c150c7223 */ /* 0x004fc8000000001c */
[----:B---3--:R-:W-:-:S04]  /*2280*/  FFMA R12, R29, R14, R12 ;  /* 0x0000000e1d0c7223 */ /* 0x008fc8000000000c */
[----:B----4-:R-:W-:-:S04]  /*2290*/  FFMA R12, R5, R16, R12 ;  /* 0x00000010050c7223 */ /* 0x010fc8000000000c */
[----:B------:R-:W-:-:S04]  /*22a0*/  FFMA R12, R15, R18, R12 ;  /* 0x000000120f0c7223 */ /* 0x000fc8000000000c */
[----:B-----5:R-:W-:-:S04]  /*22b0*/  FFMA R12, R17, R13, R12 ;  /* 0x0000000d110c7223 */ /* 0x020fc8000000000c */
[----:B------:R-:W-:-:S04]  /*22c0*/  FFMA R12, R19, R26, R12 ;  /* 0x0000001a130c7223 */ /* 0x000fc8000000000c */
[----:B------:R-:W-:-:S04]  /*22d0*/  FFMA R27, R27, R8, R12 ;  /* 0x000000081b1b7223 */ /* 0x000fc8000000000c */
[----:B------:R-:W-:-:S04]  /*22e0*/  FFMA R7, R6, R7, R27 ;  /* 0x0000000706077223 */ /* 0x000fc8000000001b */
[----:B------:R-:W-:-:S04]  /*22f0*/  FFMA R20, R20, R23, R7 ;  /* 0x0000001714147223 */ /* 0x000fc80000000007 */
[----:B------:R-:W-:Y:S01]  /*2300*/  FFMA R18, R9, R24, R20 ;  /* 0x0000001809127223 */ /* 0x000fe20000000014 */
[----:B------:R-:W-:Y:S06]  /*2310*/  @P0 BRA `(.L_x_29) ;  /* 0xfffffff800e00947 */ /* 0x000fec000383ffff */
.L_x_28:
[----:B------:R-:W-:Y:S05]  /*2320*/  BRA.U !UP1, `(.L_x_0) ;  /* 0x0000000509507547 */ /* 0x000fea000b800000 */
[----:B------:R-:W-:Y:S02]  /*2330*/  UISETP.GE.U32.AND UP0, UPT, UR4, 0x8, UPT ;  /* 0x000000080400788c */ /* 0x000fe4000bf06070 */
[----:B------:R-:W-:-:S04]  /*2340*/  ULOP3.LUT UR6, UR5, 0x7, URZ, 0xc0, !UPT ;  /* 0x0000000705067892 */ /* 0x000fc8000f8ec0ff */
[----:B------:R-:W-:-:S03]  /*2350*/  UISETP.NE.AND UP1, UPT, UR6, URZ, UPT ;  /* 0x000000ff0600728c */ /* 0x000fc6000bf25270 */
[----:B------:R-:W-:Y:S08]  /*2360*/  BRA.U !UP0, `(.L_x_30) ;  /* 0x0000000108987547 */ /* 0x000ff0000b800000 */
[----:B------:R-:W2:Y:S08]  /*2370*/  LDC R15, c[0x0][0x3f8] ;  /* 0x0000fe00ff0f7b82 */ /* 0x000eb00000000800 */
[----:B0-----:R-:W0:Y:S08]  /*2380*/  LDC.64 R12, c[0x0][0x398] ;  /* 0x0000e600ff0c7b82 */ /* 0x001e300000000a00 */
[----:B-1----:R-:W1:Y:S01]  /*2390*/  LDC.64 R4, c[0x0][0x3b0] ;  /* 0x0000ec00ff047b82 */ /* 0x002e620000000a00 */
[----:B--2---:R-:W-:-:S04]  /*23a0*/  IMAD R7, R2, R15, R3 ;  /* 0x0000000f02077224 */ /* 0x004fc800078e0203 */
[----:B0-----:R-:W-:-:S05]  /*23b0*/  IMAD.WIDE R12, R7, 0x4, R12 ;  /* 0x00000004070c7825 */ /* 0x001fca00078e020c */
[----:B------:R0:W2:Y:S01]  /*23c0*/  LDG.E R17, desc[UR8][R12.64] ;  /* 0x000000080c117981 */ /* 0x0000a2000c1e1900 */
[----:B------:R-:W-:-:S04]  /*23d0*/  IMAD.WIDE R26, R15, 0x4, R12 ;  /* 0x000000040f1a7825 */ /* 0x000fc800078e020c */
[----:B-1----:R-:W-:Y:S01]  /*23e0*/  IMAD.WIDE.U32 R4, R2, 0x4, R4 ;  /* 0x0000000402047825 */ /* 0x002fe200078e0004 */
[----:B------:R-:W3:Y:S03]  /*23f0*/  LDG.E R19, desc[UR8][R26.64] ;  /* 0x000000081a137981 */ /* 0x000ee6000c1e1900 */
[C---:B------:R-:W-:Y:S01]  /*2400*/  IMAD.WIDE R22, R15.reuse, 0x4, R26 ;  /* 0x000000040f167825 */ /* 0x040fe200078e021a */
[----:B------:R-:W2:Y:S04]  /*2410*/  LDG.E R21, desc[UR8][R4.64] ;  /* 0x0000000804157981 */ /* 0x000ea8000c1e1900 */
[----:B------:R-:W3:Y:S01]  /*2420*/  LDG.E R0, desc[UR8][R4.64+0x4] ;  /* 0x0000040804007981 */ /* 0x000ee2000c1e1900 */
[----:B------:R-:W-:-:S03]  /*2430*/  IMAD.WIDE R6, R15, 0x4, R22 ;  /* 0x000000040f067825 */ /* 0x000fc600078e0216 */
[----:B------:R-:W4:Y:S01]  /*2440*/  LDG.E R23, desc[UR8][R22.64] ;  /* 0x0000000816177981 */ /* 0x000f22000c1e1900 */
[----:B------:R-:W-:-:S03]  /*2450*/  IMAD.WIDE R8, R15, 0x4, R6 ;  /* 0x000000040f087825 */ /* 0x000fc600078e0206 */
[----:B------:R-:W4:Y:S04]  /*2460*/  LDG.E R16, desc[UR8][R4.64+0x8] ;  /* 0x0000080804107981 */ /* 0x000f28000c1e1900 */
[----:B------:R-:W5:Y:S01]  /*2470*/  LDG.E R7, desc[UR8][R6.64] ;  /* 0x0000000806077981 */ /* 0x000f62000c1e1900 */
[----:B------:R-:W-:-:S03]  /*2480*/  IMAD.WIDE R10, R15, 0x4, R8 ;  /* 0x000000040f0a7825 */ /* 0x000fc600078e0208 */
[----:B------:R-:W5:Y:S01]  /*2490*/  LDG.E R20, desc[UR8][R4.64+0xc] ;  /* 0x00000c0804147981 */ /* 0x000f62000c1e1900 */
[----:B0-----:R-:W-:-:S03]  /*24a0*/  IMAD.WIDE R12, R15, 0x4, R10 ;  /* 0x000000040f0c7825 */ /* 0x001fc600078e020a */
[----:B------:R-:W5:Y:S04]  /*24b0*/  LDG.E R9, desc[UR8][R8.64] ;  /* 0x0000000808097981 */ /* 0x000f68000c1e1900 */
[----:B------:R-:W5:Y:S01]  /*24c0*/  LDG.E R24, desc[UR8][R4.64+0x10] ;  /* 0x0000100804187981 */ /* 0x000f62000c1e1900 */
[----:B------:R-:W-:-:S03]  /*24d0*/  IMAD.WIDE R14, R15, 0x4, R12 ;  /* 0x000000040f0e7825 */ /* 0x000fc600078e020c */
[----:B------:R-:W5:Y:S04]  /*24e0*/  LDG.E R10, desc[UR8][R10.64] ;  /* 0x000000080a0a7981 */ /* 0x000f68000c1e1900 */
[----:B------:R-:W5:Y:S04]  /*24f0*/  LDG.E R25, desc[UR8][R4.64+0x14] ;  /* 0x0000140804197981 */ /* 0x000f68000c1e1900 */
[----:B------:R-:W5:Y:S04]  /*2500*/  LDG.E R12, desc[UR8][R12.64] ;  /* 0x000000080c0c7981 */ /* 0x000f68000c1e1900 */
[----:B------:R-:W5:Y:S04]  /*2510*/  LDG.E R27, desc[UR8][R4.64+0x18] ;  /* 0x00001808041b7981 */ /* 0x000f68000c1e1900 */
[----:B------:R-:W5:Y:S04]  /*2520*/  LDG.E R14, desc[UR8][R14.64] ;  /* 0x000000080e0e7981 */ /* 0x000f68000c1e1900 */
[----:B------:R-:W5:Y:S01]  /*2530*/  LDG.E R29, desc[UR8][R4.64+0x1c] ;  /* 0x00001c08041d7981 */ /* 0x000f62000c1e1900 */
[----:B------:R-:W-:Y:S01]  /*2540*/  IADD3 R2, PT, PT, R2, 0x8, RZ ;  /* 0x0000000802027810 */ /* 0x000fe20007ffe0ff */
[----:B--2---:R-:W-:-:S04]  /*2550*/  FFMA R17, R21, R17, R18 ;  /* 0x0000001115117223 */ /* 0x004fc80000000012 */
[----:B---3--:R-:W-:-:S04]  /*2560*/  FFMA R17, R0, R19, R17 ;  /* 0x0000001300117223 */ /* 0x008fc80000000011 */
[----:B----4-:R-:W-:-:S04]  /*2570*/  FFMA R17, R16, R23, R17 ;  /* 0x0000001710117223 */ /* 0x010fc80000000011 */
[----:B-----5:R-:W-:-:S04]  /*2580*/  FFMA R7, R20, R7, R17 ;  /* 0x0000000714077223 */ /* 0x020fc80000000011 */
[----:B------:R-:W-:-:S04]  /*2590*/  FFMA R24, R24, R9, R7 ;  /* 0x0000000918187223 */ /* 0x000fc80000000007 */
[----:B------:R-:W-:-:S04]  /*25a0*/  FFMA R10, R25, R10, R24 ;  /* 0x0000000a190a7223 */ /* 0x000fc80000000018 */
[----:B------:R-:W-:-:S04]  /*25b0*/  FFMA R10, R27, R12, R10 ;  /* 0x0000000c1b0a7223 */ /* 0x000fc8000000000a */
[----:B------:R-:W-:-:S07]  /*25c0*/  FFMA R18, R29, R14, R10 ;  /* 0x0000000e1d127223 */ /* 0x000fce000000000a */
.L_x_30:
[----:B------:R-:W-:Y:S05]  /*25d0*/  BRA.U !UP1, `(.L_x_0) ;  /* 0x0000000109a47547 */ /* 0x000fea000b800000 */
[----:B------:R-:W-:Y:S02]  /*25e0*/  UISETP.GE.U32.AND UP0, UPT, UR6, 0x4, UPT ;  /* 0x000000040600788c */ /* 0x000fe4000bf06070 */
[----:B------:R-:W-:-:S04]  /*25f0*/  ULOP3.LUT UR7, UR5, 0x3, URZ, 0xc0, !UPT ;  /* 0x0000000305077892 */ /* 0x000fc8000f8ec0ff */
[----:B------:R-:W-:-:S03]  /*2600*/  UISETP.NE.AND UP1, UPT, UR7, URZ, UPT ;  /* 0x000000ff0700728c */ /* 0x000fc6000bf25270 */
[----:B------:R-:W-:Y:S08]  /*2610*/  BRA.U !UP0, `(.L_x_31) ;  /* 0x0000000108587547 */ /* 0x000ff0000b800000 */
[----:B0-----:R-:W0:Y:S08]  /*2620*/  LDC R13, c[0x0][0x3f8] ;  /* 0x0000fe00ff0d7b82 */ /* 0x001e300000000800 */
[----:B-1----:R-:W1:Y:S08]  /*2630*/  LDC.64 R6, c[0x0][0x398] ;  /* 0x0000e600ff067b82 */ /* 0x002e700000000a00 */
[----:B------:R-:W2:Y:S01]  /*2640*/  LDC.64 R4, c[0x0][0x3b0] ;  /* 0x0000ec00ff047b82 */ /* 0x000ea20000000a00 */
[----:B0-----:R-:W-:-:S04]  /*2650*/  IMAD R9, R2, R13, R3 ;  /* 0x0000000d02097224 */ /* 0x001fc800078e0203 */
[----:B-1----:R-:W-:-:S04]  /*2660*/  IMAD.WIDE R6, R9, 0x4, R6 ;  /* 0x0000000409067825 */ /* 0x002fc800078e0206 */
[----:B------:R-:W-:Y:S02]  /*2670*/  IMAD.WIDE R8, R13, 0x4, R6 ;  /* 0x000000040d087825 */ /* 0x000fe400078e0206 */
[----:B------:R-:W3:Y:S02]  /*2680*/  LDG.E R6, desc[UR8][R6.64] ;  /* 0x0000000806067981 */ /* 0x000ee4000c1e1900 */
[----:B--2---:R-:W-:-:S04]  /*2690*/  IMAD.WIDE.U32 R4, R2, 0x4, R4 ;  /* 0x0000000402047825 */ /* 0x004fc800078e0004 */
[C---:B------:R-:W-:Y:S01]  /*26a0*/  IMAD.WIDE R10, R13.reuse, 0x4, R8 ;  /* 0x000000040d0a7825 */ /* 0x040fe200078e0208 */
[----:B------:R-:W3:Y:S04]  /*26b0*/  LDG.E R15, desc[UR8][R4.64] ;  /* 0x00000008040f7981 */ /* 0x000ee8000c1e1900 */
[----:B------:R-:W2:Y:S01]  /*26c0*/  LDG.E R8, desc[UR8][R8.64] ;  /* 0x0000000808087981 */ /* 0x000ea2000c1e1900 */
[----:B------:R-:W-:-:S03]  /*26d0*/  IMAD.WIDE R12, R13, 0x4, R10 ;  /* 0x000000040d0c7825 */ /* 0x000fc600078e020a */
[----:B------:R-:W2:Y:S04]  /*26e0*/  LDG.E R0, desc[UR8][R4.64+0x4] ;  /* 0x0000040804007981 */ /* 0x000ea8000c1e1900 */
[----:B------:R-:W4:Y:S04]  /*26f0*/  LDG.E R10, desc[UR8][R10.64] ;  /* 0x000000080a0a7981 */ /* 0x000f28000c1e1900 */
[----:B------:R-:W4:Y:S04]  /*2700*/  LDG.E R17, desc[UR8][R4.64+0x8] ;  /* 0x0000080804117981 */ /* 0x000f28000c1e1900 */
[----:B------:R-:W5:Y:S04]  /*2710*/  LDG.E R12, desc[UR8][R12.64] ;  /* 0x000000080c0c7981 */ /* 0x000f68000c1e1900 */
[----:B------:R-:W5:Y:S01]  /*2720*/  LDG.E R19, desc[UR8][R4.64+0xc] ;  /* 0x00000c0804137981 */ /* 0x000f62000c1e1900 */
[----:B------:R-:W-:Y:S01]  /*2730*/  IADD3 R2, PT, PT, R2, 0x4, RZ ;  /* 0x0000000402027810 */ /* 0x000fe20007ffe0ff */
[----:B---3--:R-:W-:-:S04]  /*2740*/  FFMA R15, R15, R6, R18 ;  /* 0x000000060f0f7223 */ /* 0x008fc80000000012 */
[----:B--2---:R-:W-:-:S04]  /*2750*/  FFMA R0, R0, R8, R15 ;  /* 0x0000000800007223 */ /* 0x004fc8000000000f */
[----:B----4-:R-:W-:-:S04]  /*2760*/  FFMA R0, R17, R10, R0 ;  /* 0x0000000a11007223 */ /* 0x010fc80000000000 */
[----:B-----5:R-:W-:-:S07]  /*2770*/  FFMA R18, R19, R12, R0 ;  /* 0x0000000c13127223 */ /* 0x020fce0000000000 */
.L_x_31:
[----:B------:R-:W-:Y:S05]  /*2780*/  BRA.U !UP1, `(.L_x_0) ;  /* 0x0000000109387547 */ /* 0x000fea000b800000 */
[----:B------:R-:W2:Y:S01]  /*2790*/  LDC.64 R10, c[0x0][0x398] ;  /* 0x0000e600ff0a7b82 */ /* 0x000ea20000000a00 */
[----:B------:R-:W3:Y:S01]  /*27a0*/  LDCU UR6, c[0x0][0x3f8] ;  /* 0x00007f00ff0677ac */ /* 0x000ee20008000800 */
[----:B------:R-:W-:-:S06]  /*27b0*/  UMOV UR4, URZ ;  /* 0x000000ff00047c82 */ /* 0x000fcc0008000000 */
[----:B------:R-:W4:Y:S02]  /*27c0*/  LDC.64 R8, c[0x0][0x3b0] ;  /* 0x0000ec00ff087b82 */ /* 0x000f240000000a00 */
.L_x_32:
[C---:B01-3--:R-:W-:Y:S02]  /*27d0*/  IMAD R7, R2.reuse, UR6, R3 ;  /* 0x0000000602077c24 */ /* 0x04bfe4000f8e0203 */
[----:B----4-:R-:W-:-:S04]  /*27e0*/  IMAD.WIDE.U32 R4, R2, 0x4, R8 ;  /* 0x0000000402047825 */ /* 0x010fc800078e0008 */
[----:B--2---:R-:W-:Y:S02]  /*27f0*/  IMAD.WIDE R6, R7, 0x4, R10 ;  /* 0x0000000407067825 */ /* 0x004fe400078e020a */
[----:B------:R-:W2:Y:S04]  /*2800*/  LDG.E R5, desc[UR8][R4.64] ;  /* 0x0000000804057981 */ /* 0x000ea8000c1e1900 */
[----:B------:R-:W2:Y:S01]  /*2810*/  LDG.E R6, desc[UR8][R6.64] ;  /* 0x0000000806067981 */ /* 0x000ea2000c1e1900 */
[----:B------:R-:W-:Y:S01]  /*2820*/  UIADD3 UR4, UPT, UPT, UR4, 0x1, URZ ;  /* 0x0000000104047890 */ /* 0x000fe2000fffe0ff */
[----:B------:R-:W-:-:S03]  /*2830*/  IADD3 R2, PT, PT, R2, 0x1, RZ ;  /* 0x0000000102027810 */ /* 0x000fc60007ffe0ff */
[----:B------:R-:W-:Y:S01]  /*2840*/  UISETP.NE.AND UP0, UPT, UR4, UR7, UPT ;  /* 0x000000070400728c */ /* 0x000fe2000bf05270 */
[----:B--2---:R-:W-:-:S08]  /*2850*/  FFMA R18, R5, R6, R18 ;  /* 0x0000000605127223 */ /* 0x004fd00000000012 */
[----:B------:R-:W-:Y:S05]  /*2860*/  BRA.U UP0, `(.L_x_32) ;  /* 0xfffffffd00d87547 */ /* 0x000fea000b83ffff */
.L_x_0:
[----:B------:R-:W2:Y:S02]  /*2870*/  LDC.64 R10, c[0x0][0x3a0] ;  /* 0x0000e800ff0a7b82 */ /* 0x000ea40000000a00 */
[----:B--2---:R-:W-:-:S05]  /*2880*/  IMAD.WIDE R10, R3, 0x4, R10 ;  /* 0x00000004030a7825 */ /* 0x004fca00078e020a */
[----:B-1----:R-:W0:Y:S01]  /*2890*/  LDG.E R5, desc[UR8][R10.64] ;  /* 0x000000080a057981 */ /* 0x002e22000c1e1900 */
[----:B------:R-:W-:Y:S01]  /*28a0*/  MOV R0, 0x3bbb989d ;  /* 0x3bbb989d00007802 */ /* 0x000fe20000000f00 */
[----:B------:R-:W-:Y:S01]  /*28b0*/  UISETP.GE.AND UP0, UPT, UR5, 0x1, UPT ;  /* 0x000000010500788c */ /* 0x000fe2000bf06270 */
[----:B------:R-:W-:Y:S01]  /*28c0*/  BSSY.RECONVERGENT B0, `(.L_x_33) ;  /* 0x000001b000007945 */ /* 0x000fe20003800200 */
[----:B0-----:R-:W-:Y:S01]  /*28d0*/  FADD R7, R5, R18 ;  /* 0x0000001205077221 */ /* 0x001fe20000000000 */
[----:B------:R-:W-:-:S03]  /*28e0*/  MOV R5, 0x437c0000 ;  /* 0x437c000000057802 */ /* 0x000fc60000000f00 */
        /* <DEDUP_REMOVED lines=8> */
[----:B0-----:R-:W-:-:S05]  /*2970*/  IMAD.WIDE R4, R3, 0x4, R4 ;  /* 0x0000000403047825 */ /* 0x001fca00078e0204 */
        /* <DEDUP_REMOVED lines=9> */
[----:B------:R-:W-:Y:S01]  /*2a10*/  MOV R9, R7 ;  /* 0x0000000700097202 */ /* 0x000fe20000000f00 */
[----:B------:R-:W-:Y:S06]  /*2a20*/  BRA `(.L_x_35) ;  /* 0x0000000000107947 */ /* 0x000fec0003800000 */
.L_x_34:
[----:B------:R-:W0:Y:S02]  /*2a30*/  MUFU.RCP R9, R6 ;  /* 0x0000000600097308 */ /* 0x000e240000001000 */
[----:B0-----:R-:W-:-:S04]  /*2a40*/  FFMA R0, R6, R9, -1 ;  /* 0xbf80000006007423 */ /* 0x001fc80000000009 */
[----:B------:R-:W-:-:S04]  /*2a50*/  FADD.FTZ R0, -R0, -RZ ;  /* 0x800000ff00007221 */ /* 0x000fc80000010100 */
[----:B------:R-:W-:-:S07]  /*2a60*/  FFMA R9, R9, R0, R9 ;  /* 0x0000000009097223 */ /* 0x000fce0000000009 */
.L_x_35:
[----:B------:R-:W-:Y:S05]  /*2a70*/  BSYNC.RECONVERGENT B0 ;  /* 0x0000000000007941 */ /* 0x000fea0003800200 */
.L_x_33:
[----:B------:R-:W0:Y:S08]  /*2a80*/  LDC.64 R4, c[0x0][0x3c0] ;  /* 0x0000f000ff047b82 */ /* 0x000e300000000a00 */
[----:B------:R-:W1:Y:S01]  /*2a90*/  LDC.64 R6, c[0x0][0x3c8] ;  /* 0x0000f200ff067b82 */ /* 0x000e620000000a00 */
[----:B0-----:R-:W-:-:S05]  /*2aa0*/  IMAD.WIDE R4, R3, 0x4, R4 ;  /* 0x0000000403047825 */ /* 0x001fca00078e0204 */
[----:B------:R0:W-:Y:S01]  /*2ab0*/  STG.E desc[UR8][R4.64], R9 ;  /* 0x0000000904007986 */ /* 0x0001e2000c101908 */
[----:B-1----:R-:W-:-:S06]  /*2ac0*/  IMAD.WIDE R6, R3, 0x4, R6 ;  /* 0x0000000403067825 */ /* 0x002fcc00078e0206 */
[----:B------:R-:W2:Y:S01]  /*2ad0*/  LDG.E R6, desc[UR8][R6.64] ;  /* 0x0000000806067981 */ /* 0x000ea2000c1e1900 */
[----:B------:R-:W-:Y:S01]  /*2ae0*/  FADD R13, -R9, 1 ;  /* 0x3f800000090d7421 */ /* 0x000fe20000000100 */
[----:B--2---:R-:W-:-:S04]  /*2af0*/  FADD R0, R6, -R9 ;  /* 0x8000000906007221 */ /* 0x004fc80000000000 */
[----:B------:R-:W-:-:S04]  /*2b00*/  FMUL R0, R0, R9 ;  /* 0x0000000900007220 */ /* 0x000fc80000400000 */
[----:B------:R-:W-:Y:S01]  /*2b10*/  FMUL R0, R0, R13 ;  /* 0x0000000d00007220 */ /* 0x000fe20000400000 */
[----:B0-----:R-:W-:Y:S06]  /*2b20*/  BRA.U !UP0, `(.L_x_36) ;  /* 0x0000001108f07547 */ /* 0x001fec000b800000 */
[----:B------:R-:W0:Y:S02]  /*2b30*/  LDC R6, c[0x0][0x3f8] ;  /* 0x0000fe00ff067b82 */ /* 0x000e240000000800 */
[----:B0-----:R-:W-:-:S13]  /*2b40*/  ISETP.GE.AND P0, PT, R6, 0x1, PT ;  /* 0x000000010600780c */ /* 0x001fda0003f06270 */
[----:B------:R-:W-:Y:S05]  /*2b50*/  @!P0 BRA `(.L_x_37) ;  /* 0x0000000800248947 */ /* 0x000fea0003800000 */
[C---:B------:R-:W-:Y:S01]  /*2b60*/  LOP3.LUT R14, R6.reuse, 0xf, RZ, 0xc0, !PT ;  /* 0x0000000f060e7812 */ /* 0x040fe200078ec0ff */
[----:B------:R-:W-:Y:S01]  /*2b70*/  HFMA2 R8, -RZ, RZ, 0, 0 ;  /* 0x00000000ff087431 */ /* 0x000fe200000001ff */
[C---:B------:R-:W-:Y:S02]  /*2b80*/  LOP3.LUT R15, R6.reuse, 0x7, RZ, 0xc0, !PT ;  /* 0x00000007060f7812 */ /* 0x040fe400078ec0ff */
[----:B------:R-:W-:Y:S02]  /*2b90*/  IADD3 R2, PT, PT, R6, -0x1, RZ ;  /* 0xffffffff06027810 */ /* 0x000fe40007ffe0ff */
[----:B------:R-:W-:Y:S02]  /*2ba0*/  IADD3 R4, PT, PT, R14, -0x1, RZ ;  /* 0xffffffff0e047810 */ /* 0x000fe40007ffe0ff */
[----:B------:R-:W-:Y:S02]  /*2bb0*/  IADD3 R5, PT, PT, R15, -0x1, RZ ;  /* 0xffffffff0f057810 */ /* 0x000fe40007ffe0ff */
[----:B------:R-:W-:-:S02]  /*2bc0*/  ISETP.GE.U32.AND P0, PT, R2, 0xf, PT ;  /* 0x0000000f0200780c */ /* 0x000fc40003f06070 */
[----:B------:R-:W-:Y:S02]  /*2bd0*/  LOP3.LUT R2, R6, 0x7ffffff0, RZ, 0xc0, !PT ;  /* 0x7ffffff006027812 */ /* 0x000fe400078ec0ff */
[----:B------:R-:W-:Y:S02]  /*2be0*/  ISETP.GE.U32.AND P1, PT, R4, 0x7, PT ;  /* 0x000000070400780c */ /* 0x000fe40003f26070 */
[----:B------:R-:W-:Y:S02]  /*2bf0*/  ISETP.GE.U32.AND P2, PT, R5, 0x3, PT ;  /* 0x000000030500780c */ /* 0x000fe40003f46070 */
[----:B------:R-:W-:-:S11]  /*2c00*/  LOP3.LUT R6, R6, 0x3, RZ, 0xc0, !PT ;  /* 0x0000000306067812 */ /* 0x000fd600078ec0ff */
.L_x_43:
[----:B------:R-:W0:Y:S01]  /*2c10*/  LDCU UR4, c[0x0][0x3f8] ;  /* 0x00007f00ff0477ac */ /* 0x000e220008000800 */
[----:B----4-:R-:W-:Y:S02]  /*2c20*/  MOV R9, RZ ;  /* 0x000000ff00097202 */ /* 0x010fe40000000f00 */
[----:B------:R-:W-:Y:S01]  /*2c30*/  MOV R16, RZ ;  /* 0x000000ff00107202 */ /* 0x000fe20000000f00 */
[----:B0-----:R-:W-:Y:S01]  /*2c40*/  IMAD R7, R8, UR4, RZ ;  /* 0x0000000408077c24 */ /* 0x001fe2000f8e02ff */
[----:B------:R-:W-:Y:S06]  /*2c50*/  @!P0 BRA `(.L_x_38) ;  /* 0x0000000000a48947 */ /* 0x000fec0003800000 */
[----:B------:R-:W-:Y:S01]  /*2c60*/  MOV R9, RZ ;  /* 0x000000ff00097202 */ /* 0x000fe20000000f00 */
[----:B------:R-:W-:-:S06]  /*2c70*/  UMOV UR4, URZ ;  /* 0x000000ff00047c82 */ /* 0x000fcc0008000000 */
.L_x_39:
[----:B------:R-:W0:Y:S01]  /*2c80*/  LDC.64 R4, c[0x0][0x398] ;  /* 0x0000e600ff047b82 */ /* 0x000e220000000a00 */
[----:B------:R-:W-:-:S05]  /*2c90*/  IADD3 R13, PT, PT, R7, UR4, RZ ;  /* 0x00000004070d7c10 */ /* 0x000fca000fffe0ff */
[----:B0-----:R-:W-:-:S05]  /*2ca0*/  IMAD.WIDE.U32 R4, R13, 0x4, R4 ;  /* 0x000000040d047825 */ /* 0x001fca00078e0004 */
[----:B------:R-:W2:Y:S04]  /*2cb0*/  LDG.E R18, desc[UR8][R4.64] ;  /* 0x0000000804127981 */ /* 0x000ea8000c1e1900 */
[----:B------:R-:W3:Y:S04]  /*2cc0*/  LDG.E R20, desc[UR8][R4.64+0x4] ;  /* 0x0000040804147981 */ /* 0x000ee8000c1e1900 */
[----:B------:R-:W4:Y:S04]  /*2cd0*/  LDG.E R16, desc[UR8][R4.64+0x8] ;  /* 0x0000080804107981 */ /* 0x000f28000c1e1900 */
[----:B------:R-:W5:Y:S04]  /*2ce0*/  LDG.E R13, desc[UR8][R4.64+0xc] ;  /* 0x00000c08040d7981 */ /* 0x000f68000c1e1900 */
[----:B------:R-:W5:Y:S04]  /*2cf0*/  LDG.E R12, desc[UR8][R4.64+0x10] ;  /* 0x00001008040c7981 */ /* 0x000f68000c1e1900 */
[----:B------:R-:W5:Y:S04]  /*2d00*/  LDG.E R29, desc[UR8][R4.64+0x14] ;  /* 0x00001408041d7981 */ /* 0x000f68000c1e1900 */
[----:B------:R-:W5:Y:S04]  /*2d10*/  LDG.E R27, desc[UR8][R4.64+0x18] ;  /* 0x00001808041b7981 */ /* 0x000f68000c1e1900 */
[----:B------:R-:W5:Y:S04]  /*2d20*/  LDG.E R25, desc[UR8][R4.64+0x1c] ;  /* 0x00001c0804197981 */ /* 0x000f68000c1e1900 */
[----:B------:R-:W5:Y:S04]  /*2d30*/  LDG.E R23, desc[UR8][R4.64+0x20] ;  /* 0x0000200804177981 */ /* 0x000f68000c1e1900 */
[----:B------:R-:W5:Y:S04]  /*2d40*/  LDG.E R21, desc[UR8][R4.64+0x24] ;  /* 0x0000240804157981 */ /* 0x000f68000c1e1900 */
[----:B------:R-:W5:Y:S04]  /*2d50*/  LDG.E R19, desc[UR8][R4.64+0x28] ;  /* 0x0000280804137981 */ /* 0x000f68000c1e1900 */
[----:B------:R-:W5:Y:S01]  /*2d60*/  LDG.E R17, desc[UR8][R4.64+0x2c] ;  /* 0x00002c0804117981 */ /* 0x000f62000c1e1900 */
[----:B--2---:R-:W-:-:S03]  /*2d70*/  FFMA R18, R0, R18, R9 ;  /* 0x0000001200127223 */ /* 0x004fc60000000009 */
[----:B------:R-:W2:Y:S01]  /*2d80*/  LDG.E R9, desc[UR8][R4.64+0x30] ;  /* 0x0000300804097981 */ /* 0x000ea2000c1e1900 */
[----:B---3--:R-:W-:-:S03]  /*2d90*/  FFMA R20, R0, R20, R18 ;  /* 0x0000001400147223 */ /* 0x008fc60000000012 */
[----:B------:R-:W3:Y:S01]  /*2da0*/  LDG.E R18, desc[UR8][R4.64+0x34] ;  /* 0x0000340804127981 */ /* 0x000ee2000c1e1900 */
[----:B----4-:R-:W-:-:S03]  /*2db0*/  FFMA R22, R0, R16, R20 ;  /* 0x0000001000167223 */ /* 0x010fc60000000014 */
[----:B------:R-:W4:Y:S04]  /*2dc0*/  LDG.E R16, desc[UR8][R4.64+0x38] ;  /* 0x0000380804107981 */ /* 0x000f28000c1e1900 */
[----:B------:R-:W4:Y:S01]  /*2dd0*/  LDG.E R20, desc[UR8][R4.64+0x3c] ;  /* 0x00003c0804147981 */ /* 0x000f22000c1e1900 */
[----:B-----5:R-:W-:Y:S01]  /*2de0*/  FFMA R13, R0, R13, R22 ;  /* 0x0000000d000d7223 */ /* 0x020fe20000000016 */
[----:B------:R-:W-:-:S03]  /*2df0*/  UIADD3 UR4, UPT, UPT, UR4, 0x10, URZ ;  /* 0x0000001004047890 */ /* 0x000fc6000fffe0ff */
[----:B------:R-:W-:-:S03]  /*2e00*/  FFMA R12, R0, R12, R13 ;  /* 0x0000000c000c7223 */ /* 0x000fc6000000000d */
[----:B------:R-:W-:Y:S01]  /*2e10*/  ISETP.NE.AND P3, PT, R2, UR4, PT ;  /* 0x0000000402007c0c */ /* 0x000fe2000bf65270 */
[----:B------:R-:W-:-:S04]  /*2e20*/  FFMA R12, R0, R29, R12 ;  /* 0x0000001d000c7223 */ /* 0x000fc8000000000c */
[----:B------:R-:W-:-:S04]  /*2e30*/  FFMA R12, R0, R27, R12 ;  /* 0x0000001b000c7223 */ /* 0x000fc8000000000c */
[----:B------:R-:W-:-:S04]  /*2e40*/  FFMA R12, R0, R25, R12 ;  /* 0x00000019000c7223 */ /* 0x000fc8000000000c */
[----:B------:R-:W-:-:S04]  /*2e50*/  FFMA R12, R0, R23, R12 ;  /* 0x00000017000c7223 */ /* 0x000fc8000000000c */
[----:B------:R-:W-:-:S04]  /*2e60*/  FFMA R12, R0, R21, R12 ;  /* 0x00000015000c7223 */ /* 0x000fc8000000000c */
[----:B------:R-:W-:-:S04]  /*2e70*/  FFMA R12, R0, R19, R12 ;  /* 0x00000013000c7223 */ /* 0x000fc8000000000c */
[----:B------:R-:W-:-:S04]  /*2e80*/  FFMA R12, R0, R17, R12 ;  /* 0x00000011000c7223 */ /* 0x000fc8000000000c */
[----:B--2---:R-:W-:-:S04]  /*2e90*/  FFMA R9, R0, R9, R12 ;  /* 0x0000000900097223 */ /* 0x004fc8000000000c */
[----:B---3--:R-:W-:-:S04]  /*2ea0*/  FFMA R9, R0, R18, R9 ;  /* 0x0000001200097223 */ /* 0x008fc80000000009 */
[----:B----4-:R-:W-:-:S04]  /*2eb0*/  FFMA R9, R0, R16, R9 ;  /* 0x0000001000097223 */ /* 0x010fc80000000009 */
[----:B------:R-:W-:Y:S01]  /*2ec0*/  FFMA R9, R0, R20, R9 ;  /* 0x0000001400097223 */ /* 0x000fe20000000009 */
[----:B------:R-:W-:Y:S06]  /*2ed0*/  @P3 BRA `(.L_x_39) ;  /* 0xfffffffc00683947 */ /* 0x000fec000383ffff */
[----:B------:R-:W-:-:S07]  /*2ee0*/  MOV R16, R2 ;  /* 0x0000000200107202 */ /* 0x000fce0000000f00 */
.L_x_38:
[----:B------:R-:W-:-:S13]  /*2ef0*/  ISETP.NE.AND P3, PT, R14, RZ, PT ;  /* 0x000000ff0e00720c */ /* 0x000fda0003f65270 */
[----:B------:R-:W-:Y:S05]  /*2f00*/  @!P3 BRA `(.L_x_40) ;  /* 0x000000040004b947 */ /* 0x000fea0003800000 */
[----:B------:R-:W-:Y:S01]  /*2f10*/  ISETP.NE.AND P3, PT, R15, RZ, PT ;  /* 0x000000ff0f00720c */ /* 0x000fe20003f65270 */
[----:B------:R-:W-:-:S12]  /*2f20*/  @!P1 BRA `(.L_x_41) ;  /* 0x0000000000649947 */ /* 0x000fd80003800000 */
[----:B------:R-:W0:Y:S01]  /*2f30*/  LDC.64 R12, c[0x0][0x398] ;  /* 0x0000e600ff0c7b82 */ /* 0x000e220000000a00 */
[CC--:B------:R-:W-:Y:S02]  /*2f40*/  IADD3 R17, PT, PT, R7.reuse, R16.reuse, RZ ;  /* 0x0000001007117210 */ /* 0x0c0fe40007ffe0ff */
[----:B------:R-:W-:-:S04]  /*2f50*/  IADD3 R18, P4, PT, R7, R16, RZ ;  /* 0x0000001007127210 */ /* 0x000fc80007f9e0ff */
[----:B------:R-:W-:Y:S01]  /*2f60*/  IADD3.X R19, PT, PT, RZ, RZ, RZ, P4, !PT ;  /* 0x000000ffff137210 */ /* 0x000fe200027fe4ff */
[----:B------:R-:W1:Y:S01]  /*2f70*/  LDC.64 R4, c[0x0][0x398] ;  /* 0x0000e600ff047b82 */ /* 0x000e620000000a00 */
[----:B0-----:R-:W-:-:S06]  /*2f80*/  IMAD.WIDE.U32 R12, R17, 0x4, R12 ;  /* 0x00000004110c7825 */ /* 0x001fcc00078e000c */
[----:B------:R-:W2:Y:S01]  /*2f90*/  LDG.E R12, desc[UR8][R12.64] ;  /* 0x000000080c0c7981 */ /* 0x000ea2000c1e1900 */
[----:B-1----:R-:W-:-:S04]  /*2fa0*/  LEA R4, P4, R18, R4, 0x2 ;  /* 0x0000000412047211 */ /* 0x002fc800078810ff */
[----:B------:R-:W-:-:S05]  /*2fb0*/  LEA.HI.X R5, R18, R5, R19, 0x2, P4 ;  /* 0x0000000512057211 */ /* 0x000fca00020f1413 */
[----:B------:R-:W3:Y:S04]  /*2fc0*/  LDG.E R18, desc[UR8][R4.64+0x4] ;  /* 0x0000040804127981 */ /* 0x000ee8000c1e1900 */
[----:B------:R-:W4:Y:S04]  /*2fd0*/  LDG.E R20, desc[UR8][R4.64+0x8] ;  /* 0x0000080804147981 */ /* 0x000f28000c1e1900 */
        /* <DEDUP_REMOVED lines=14> */
.L_x_41:
        /* <DEDUP_REMOVED lines=14> */
[----:B------:R-:W5:Y:S01]  /*31a0*/  LDG.E R22, desc[UR8][R4.64+0xc] ;  /* 0x00000c0804167981 */ /* 0x000f62000c1e1900 */
[----:B------:R-:W-:Y:S01]  /*31b0*/  IADD3 R16, PT, PT, R16, 0x4, RZ ;  /* 0x0000000410107810 */ /* 0x000fe20007ffe0ff */
[----:B--2---:R-:W-:-:S04]  /*31c0*/  FFMA R9, R0, R12, R9 ;  /* 0x0000000c00097223 */ /* 0x004fc80000000009 */
[----:B---3--:R-:W-:-:S04]  /*31d0*/  FFMA R9, R0, R18, R9 ;  /* 0x0000001200097223 */ /* 0x008fc80000000009 */
[----:B----4-:R-:W-:-:S04]  /*31e0*/  FFMA R9, R0, R20, R9 ;  /* 0x0000001400097223 */ /* 0x010fc80000000009 */
[----:B-----5:R-:W-:-:S07]  /*31f0*/  FFMA R9, R0, R22, R9 ;  /* 0x0000001600097223 */ /* 0x020fce0000000009 */
.L_x_42:
[----:B------:R-:W-:Y:S05]  /*3200*/  @!P3 BRA `(.L_x_40) ;  /* 0x000000000044b947 */ /* 0x000fea0003800000 */
[----:B------:R-:W0:Y:S01]  /*3210*/  LDC.64 R4, c[0x0][0x398] ;  /* 0x0000e600ff047b82 */ /* 0x000e220000000a00 */
[----:B------:R-:W-:-:S05]  /*3220*/  IADD3 R13, PT, PT, R7, R16, RZ ;  /* 0x00000010070d7210 */ /* 0x000fca0007ffe0ff */
[----:B0-----:R-:W-:-:S06]  /*3230*/  IMAD.WIDE.U32 R4, R13, 0x4, R4 ;  /* 0x000000040d047825 */ /* 0x001fcc00078e0004 */
[----:B------:R-:W2:Y:S01]  /*3240*/  LDG.E R4, desc[UR8][R4.64] ;  /* 0x0000000804047981 */ /* 0x000ea2000c1e1900 */
[----:B------:R-:W-:Y:S01]  /*3250*/  ISETP.NE.AND P3, PT, R6, 0x1, PT ;  /* 0x000000010600780c */ /* 0x000fe20003f65270 */
[----:B--2---:R-:W-:-:S12]  /*3260*/  FFMA R9, R0, R4, R9 ;  /* 0x0000000400097223 */ /* 0x004fd80000000009 */
[----:B------:R-:W-:Y:S05]  /*3270*/  @!P3 BRA `(.L_x_40) ;  /* 0x000000000028b947 */ /* 0x000fea0003800000 */
[----:B------:R-:W0:Y:S01]  /*3280*/  LDC.64 R4, c[0x0][0x398] ;  /* 0x0000e600ff047b82 */ /* 0x000e220000000a00 */
[----:B------:R-:W-:-:S04]  /*3290*/  IADD3 R7, P3, PT, R7, R16, RZ ;  /* 0x0000001007077210 */ /* 0x000fc80007f7e0ff */
[----:B------:R-:W-:Y:S02]  /*32a0*/  IADD3.X R12, PT, PT, RZ, RZ, RZ, P3, !PT ;  /* 0x000000ffff0c7210 */ /* 0x000fe40001ffe4ff */
[----:B------:R-:W-:Y:S02]  /*32b0*/  ISETP.NE.AND P3, PT, R6, 0x2, PT ;  /* 0x000000020600780c */ /* 0x000fe40003f65270 */
[----:B0-----:R-:W-:-:S04]  /*32c0*/  LEA R4, P4, R7, R4, 0x2 ;  /* 0x0000000407047211 */ /* 0x001fc800078810ff */
[----:B------:R-:W-:-:S05]  /*32d0*/  LEA.HI.X R5, R7, R5, R12, 0x2, P4 ;  /* 0x0000000507057211 */ /* 0x000fca00020f140c */
[----:B------:R-:W2:Y:S04]  /*32e0*/  LDG.E R7, desc[UR8][R4.64+0x4] ;  /* 0x0000040804077981 */ /* 0x000ea8000c1e1900 */
[----:B------:R-:W3:Y:S01]  /*32f0*/  @P3 LDG.E R12, desc[UR8][R4.64+0x8] ;  /* 0x00000808040c3981 */ /* 0x000ee2000c1e1900 */
[----:B--2---:R-:W-:-:S04]  /*3300*/  FFMA R9, R0, R7, R9 ;  /* 0x0000000700097223 */ /* 0x004fc80000000009 */
[----:B---3--:R-:W-:-:S07]  /*3310*/  @P3 FFMA R9, R0, R12, R9 ;  /* 0x0000000c00093223 */ /* 0x008fce0000000009 */
.L_x_40:
[----:B------:R-:W0:Y:S01]  /*3320*/  LDC.64 R4, c[0x0][0x3b0] ;  /* 0x0000ec00ff047b82 */ /* 0x000e220000000a00 */
[----:B------:R-:W1:Y:S01]  /*3330*/  LDCU UR4, c[0x0][0x3f4] ;  /* 0x00007e80ff0477ac */ /* 0x000e620008000800 */
[----:B0-----:R-:W-:-:S06]  /*3340*/  IMAD.WIDE.U32 R4, R8, 0x4, R4 ;  /* 0x0000000408047825 */ /* 0x001fcc00078e0004 */
[----:B------:R-:W2:Y:S01]  /*3350*/  LDG.E R4, desc[UR8][R4.64] ;  /* 0x0000000804047981 */ /* 0x000ea2000c1e1900 */
[C---:B------:R-:W-:Y:S02]  /*3360*/  LEA R16, R8.reuse, R1, 0x2 ;  /* 0x0000000108107211 */ /* 0x040fe400078e10ff */
[----:B------:R-:W-:-:S04]  /*3370*/  IADD3 R8, PT, PT, R8, 0x1, RZ ;  /* 0x0000000108087810 */ /* 0x000fc80007ffe0ff */
[----:B-1----:R-:W-:Y:S01]  /*3380*/  ISETP.NE.AND P3, PT, R8, UR4, PT ;  /* 0x0000000408007c0c */ /* 0x002fe2000bf65270 */
[C---:B--2---:R-:W-:Y:S01]  /*3390*/  FMUL R9, R4.reuse, R9 ;  /* 0x0000000904097220 */ /* 0x044fe20000400000 */
[----:B------:R-:W-:-:S04]  /*33a0*/  FADD R12, -R4, 1 ;  /* 0x3f800000040c7421 */ /* 0x000fc80000000100 */
[----:B------:R-:W-:-:S05]  /*33b0*/  FMUL R9, R9, R12 ;  /* 0x0000000c09097220 */ /* 0x000fca0000400000 */
[----:B------:R4:W-:Y:S02]  /*33c0*/  STL [R16], R9 ;  /* 0x0000000910007387 */ /* 0x0009e40000100800 */
[----:B------:R-:W-:Y:S05]  /*33d0*/  @!P3 BRA `(.L_x_36) ;  /* 0x0000000800c4b947 */ /* 0x000fea0003800000 */
[----:B------:R-:W-:Y:S05]  /*33e0*/  BRA `(.L_x_43) ;  /* 0xfffffff800087947 */ /* 0x000fea000383ffff */
.L_x_37:
[----:B------:R-:W0:Y:S01]  /*33f0*/  LDCU UR4, c[0x0][0x3f4] ;  /* 0x00007e80ff0477ac */ /* 0x000e220008000800 */
[----:B------:R-:W-:Y:S01]  /*3400*/  HFMA2 R2, -RZ, RZ, 0, 0 ;  /* 0x00000000ff027431 */ /* 0x000fe200000001ff */
[----:B0-----:R-:W-:Y:S02]  /*3410*/  UIADD3 UR5, UPT, UPT, UR4, -0x1, URZ ;  /* 0xffffffff04057890 */ /* 0x001fe4000fffe0ff */
[----:B------:R-:W-:Y:S02]  /*3420*/  ULOP3.LUT UR6, UR4, 0xf, URZ, 0xc0, !UPT ;  /* 0x0000000f04067892 */ /* 0x000fe4000f8ec0ff */
[----:B------:R-:W-:Y:S02]  /*3430*/  UISETP.GE.U32.AND UP0, UPT, UR5, 0xf, UPT ;  /* 0x0000000f0500788c */ /* 0x000fe4000bf06070 */
[----:B------:R-:W-:-:S07]  /*3440*/  UISETP.NE.AND UP1, UPT, UR6, URZ, UPT ;  /* 0x000000ff0600728c */ /* 0x000fce000bf25270 */
[----:B------:R-:W-:Y:S05]  /*3450*/  BRA.U !UP0, `(.L_x_44) ;  /* 0x0000000508347547 */ /* 0x000fea000b800000 */
[----:B------:R-:W-:Y:S01]  /*3460*/  ULOP3.LUT UR5, UR4, 0x7ffffff0, URZ, 0xc0, !UPT ;  /* 0x7ffffff004057892 */ /* 0x000fe2000f8ec0ff */
[----:B------:R-:W-:-:S05]  /*3470*/  MOV R8, RZ ;  /* 0x000000ff00087202 */ /* 0x000fca0000000f00 */
[----:B------:R-:W-:-:S07]  /*3480*/  MOV R2, UR5 ;  /* 0x0000000500027c02 */ /* 0x000fce0008000f00 */
.L_x_45:
[----:B0-----:R-:W0:Y:S02]  /*3490*/  LDC.64 R12, c[0x0][0x3b0] ;  /* 0x0000ec00ff0c7b82 */ /* 0x001e240000000a00 */
        /* <DEDUP_REMOVED lines=16> */
[----:B------:R0:W5:Y:S01]  /*35a0*/  LDG.E R23, desc[UR8][R12.64+0x3c] ;  /* 0x00003c080c177981 */ /* 0x000162000c1e1900 */
[----:B--2---:R-:W-:Y:S01]  /*35b0*/  FMUL R6, RZ, R4 ;  /* 0x00000004ff067220 */ /* 0x004fe20000400000 */
[----:B------:R-:W-:-:S04]  /*35c0*/  FADD R25, -R4, 1 ;  /* 0x3f80000004197421 */ /* 0x000fc80000000100 */
[----:B------:R-:W-:Y:S01]  /*35d0*/  FMUL R4, R6, R25 ;  /* 0x0000001906047220 */ /* 0x000fe20000400000 */
[----:B---3--:R-:W-:Y:S01]  /*35e0*/  FMUL R6, RZ, R26 ;  /* 0x0000001aff067220 */ /* 0x008fe20000400000 */
[----:B------:R-:W-:Y:S01]  /*35f0*/  FADD R25, -R26, 1 ;  /* 0x3f8000001a197421 */ /* 0x000fe20000000100 */
[----:B----4-:R-:W-:Y:S01]  /*3600*/  FMUL R26, RZ, R5 ;  /* 0x00000005ff1a7220 */ /* 0x010fe20000400000 */
[----:B------:R-:W-:Y:S02]  /*3610*/  FADD R27, -R5, 1 ;  /* 0x3f800000051b7421 */ /* 0x000fe40000000100 */
[----:B------:R-:W-:Y:S01]  /*3620*/  FMUL R5, R6, R25 ;  /* 0x0000001906057220 */ /* 0x000fe20000400000 */
[----:B-----5:R-:W-:Y:S01]  /*3630*/  FMUL R25, RZ, R7 ;  /* 0x00000007ff197220 */ /* 0x020fe20000400000 */
[----:B0-----:R-:W-:Y:S01]  /*3640*/  FADD R12, -R7, 1 ;  /* 0x3f800000070c7421 */ /* 0x001fe20000000100 */
[----:B------:R-:W-:Y:S01]  /*3650*/  FMUL R6, R26, R27 ;  /* 0x0000001b1a067220 */ /* 0x000fe20000400000 */
[----:B------:R-:W-:Y:S01]  /*3660*/  FMUL R13, RZ, R24 ;  /* 0x00000018ff0d7220 */ /* 0x000fe20000400000 */
[----:B------:R-:W-:Y:S01]  /*3670*/  FADD R24, -R24, 1 ;  /* 0x3f80000018187421 */ /* 0x000fe20000000100 */
[----:B------:R-:W-:-:S03]  /*3680*/  FMUL R7, R25, R12 ;  /* 0x0000000c19077220 */ /* 0x000fc60000400000 */
[----:B------:R-:W-:Y:S01]  /*3690*/  FMUL R12, R13, R24 ;  /* 0x000000180d0c7220 */ /* 0x000fe20000400000 */
[----:B------:R-:W-:Y:S01]  /*36a0*/  FMUL R13, RZ, R22 ;  /* 0x00000016ff0d7220 */ /* 0x000fe20000400000 */
[----:B------:R-:W-:Y:S01]  /*36b0*/  FADD R22, -R22, 1 ;  /* 0x3f80000016167421 */ /* 0x000fe20000000100 */
[----:B------:R-:W-:Y:S01]  /*36c0*/  FMUL R24, RZ, R14 ;  /* 0x0000000eff187220 */ /* 0x000fe20000400000 */
[----:B------:R-:W-:Y:S02]  /*36d0*/  FADD R25, -R14, 1 ;  /* 0x3f8000000e197421 */ /* 0x000fe40000000100 */
[----:B------:R-:W-:Y:S01]  /*36e0*/  FMUL R13, R13, R22 ;  /* 0x000000160d0d7220 */ /* 0x000fe20000400000 */
[----:B------:R-:W-:Y:S01]  /*36f0*/  FMUL R22, RZ, R15 ;  /* 0x0000000fff167220 */ /* 0x000fe20000400000 */
[----:B------:R-:W-:Y:S01]  /*3700*/  FADD R15, -R15, 1 ;  /* 0x3f8000000f0f7421 */ /* 0x000fe20000000100 */
        /* <DEDUP_REMOVED lines=16> */
[----:B------:R-:W-:-:S02]  /*3810*/  FMUL R22, RZ, R9 ;  /* 0x00000009ff167220 */ /* 0x000fc40000400000 */
[----:B------:R-:W-:Y:S01]  /*3820*/  FMUL R20, R24, R25 ;  /* 0x0000001918147220 */ /* 0x000fe20000400000 */
[----:B------:R-:W-:Y:S01]  /*3830*/  FADD R9, -R9, 1 ;  /* 0x3f80000009097421 */ /* 0x000fe20000000100 */
[----:B------:R-:W-:Y:S01]  /*3840*/  FMUL R24, RZ, R21 ;  /* 0x00000015ff187220 */ /* 0x000fe20000400000 */
[----:B------:R-:W-:Y:S02]  /*3850*/  FADD R25, -R21, 1 ;  /* 0x3f80000015197421 */ /* 0x000fe40000000100 */
[----:B------:R-:W-:Y:S01]  /*3860*/  FMUL R21, R22, R9 ;  /* 0x0000000916157220 */ /* 0x000fe20000400000 */
[----:B------:R-:W-:Y:S01]  /*3870*/  LEA R9, R8, R1, 0x2 ;  /* 0x0000000108097211 */ /* 0x000fe200078e10ff */
[----:B------:R-:W-:Y:S01]  /*3880*/  FMUL R22, R24, R25 ;  /* 0x0000001918167220 */ /* 0x000fe20000400000 */
[----:B------:R-:W-:Y:S01]  /*3890*/  FMUL R24, RZ, R23 ;  /* 0x00000017ff187220 */ /* 0x000fe20000400000 */
[----:B------:R-:W-:Y:S02]  /*38a0*/  FADD R23, -R23, 1 ;  /* 0x3f80000017177421 */ /* 0x000fe40000000100 */
[----:B------:R0:W-:Y:S01]  /*38b0*/  STL.128 [R9], R4 ;  /* 0x0000000409007387 */ /* 0x0001e20000100c00 */
[----:B------:R-:W-:Y:S01]  /*38c0*/  IADD3 R8, PT, PT, R8, 0x10, RZ ;  /* 0x0000001008087810 */ /* 0x000fe20007ffe0ff */
[----:B------:R-:W-:-:S02]  /*38d0*/  FMUL R23, R24, R23 ;  /* 0x0000001718177220 */ /* 0x000fc40000400000 */
[----:B------:R0:W-:Y:S01]  /*38e0*/  STL.128 [R9+0x10], R12 ;  /* 0x0000100c09007387 */ /* 0x0001e20000100c00 */
[----:B------:R-:W-:-:S03]  /*38f0*/  ISETP.NE.AND P0, PT, R8, R2, PT ;  /* 0x000000020800720c */ /* 0x000fc60003f05270 */
[----:B------:R0:W-:Y:S04]  /*3900*/  STL.128 [R9+0x20], R16 ;  /* 0x0000201009007387 */ /* 0x0001e80000100c00 */
[----:B------:R0:W-:Y:S06]  /*3910*/  STL.128 [R9+0x30], R20 ;  /* 0x0000301409007387 */ /* 0x0001ec0000100c00 */
[----:B------:R-:W-:Y:S05]  /*3920*/  @P0 BRA `(.L_x_45) ;  /* 0xfffffff800d80947 */ /* 0x000fea000383ffff */
.L_x_44:
[----:B------:R-:W-:Y:S05]  /*3930*/  BRA.U !UP1, `(.L_x_36) ;  /* 0x00000005096c7547 */ /* 0x000fea000b800000 */
[----:B------:R-:W-:Y:S02]  /*3940*/  UISETP.GE.U32.AND UP0, UPT, UR6, 0x8, UPT ;  /* 0x000000080600788c */ /* 0x000fe4000bf06070 */
[----:B------:R-:W-:-:S04]  /*3950*/  ULOP3.LUT UR7, UR4, 0x7, URZ, 0xc0, !UPT ;  /* 0x0000000704077892 */ /* 0x000fc8000f8ec0ff */
[----:B------:R-:W-:-:S03]  /*3960*/  UISETP.NE.AND UP1, UPT, UR7, URZ, UPT ;  /* 0x000000ff0700728c */ /* 0x000fc6000bf25270 */
[----:B------:R-:W-:Y:S08]  /*3970*/  BRA.U !UP0, `(.L_x_46) ;  /* 0x0000000108b07547 */ /* 0x000ff0000b800000 */
        /* <DEDUP_REMOVED lines=9> */
[----:B------:R3:W5:Y:S01]  /*3a10*/  LDG.E R7, desc[UR8][R12.64+0x1c] ;  /* 0x00001c080c077981 */ /* 0x000762000c1e1900 */
[----:B--2---:R-:W-:Y:S01]  /*3a20*/  FMUL R15, RZ, R14 ;  /* 0x0000000eff0f7220 */ /* 0x004fe20000400000 */
[----:B------:R-:W-:Y:S01]  /*3a30*/  FADD R14, -R14, 1 ;  /* 0x3f8000000e0e7421 */ /* 0x000fe20000000100 */
[----:B---3--:R-:W-:Y:S01]  /*3a40*/  FMUL R12, RZ, R18 ;  /* 0x00000012ff0c7220 */ /* 0x008fe20000400000 */
[----:B------:R-:W-:-:S02]  /*3a50*/  FADD R13, -R18, 1 ;  /* 0x3f800000120d7421 */ /* 0x000fc40000000100 */
[----:B------:R-:W-:Y:S01]  /*3a60*/  FMUL R15, R15, R14 ;  /* 0x0000000e0f0f7220 */ /* 0x000fe20000400000 */
[----:B----4-:R-:W-:Y:S01]  /*3a70*/  FMUL R9, RZ, R8 ;  /* 0x00000008ff097220 */ /* 0x010fe20000400000 */
[----:B------:R-:W-:Y:S01]  /*3a80*/  FMUL R13, R12, R13 ;  /* 0x0000000d0c0d7220 */ /* 0x000fe20000400000 */
[----:B------:R-:W-:Y:S01]  /*3a90*/  FADD R8, -R8, 1 ;  /* 0x3f80000008087421 */ /* 0x000fe20000000100 */
[----:B-----5:R-:W-:Y:S01]  /*3aa0*/  FMUL R12, RZ, R6 ;  /* 0x00000006ff0c7220 */ /* 0x020fe20000400000 */
[----:B------:R-:W-:Y:S01]  /*3ab0*/  FADD R19, -R6, 1 ;  /* 0x3f80000006137421 */ /* 0x000fe20000000100 */
[----:B------:R-:W-:Y:S01]  /*3ac0*/  FMUL R14, RZ, R4 ;  /* 0x00000004ff0e7220 */ /* 0x000fe20000400000 */
[----:B------:R-:W-:Y:S01]  /*3ad0*/  FADD R21, -R4, 1 ;  /* 0x3f80000004157421 */ /* 0x000fe20000000100 */
[----:B------:R-:W-:Y:S01]  /*3ae0*/  FMUL R17, RZ, R16 ;  /* 0x00000010ff117220 */ /* 0x000fe20000400000 */
[----:B------:R-:W-:Y:S01]  /*3af0*/  FADD R16, -R16, 1 ;  /* 0x3f80000010107421 */ /* 0x000fe20000000100 */
[----:B------:R-:W-:Y:S01]  /*3b00*/  FMUL R6, RZ, R5 ;  /* 0x00000005ff067220 */ /* 0x000fe20000400000 */
[----:B------:R-:W-:Y:S01]  /*3b10*/  FADD R5, -R5, 1 ;  /* 0x3f80000005057421 */ /* 0x000fe20000000100 */
[----:B------:R-:W-:Y:S01]  /*3b20*/  FMUL R4, RZ, R7 ;  /* 0x00000007ff047220 */ /* 0x000fe20000400000 */
[----:B------:R-:W-:Y:S01]  /*3b30*/  FADD R7, -R7, 1 ;  /* 0x3f80000007077421 */ /* 0x000fe20000000100 */
[----:B------:R-:W-:Y:S01]  /*3b40*/  FMUL R9, R9, R8 ;  /* 0x0000000809097220 */ /* 0x000fe20000400000 */
[----:B------:R-:W-:Y:S01]  /*3b50*/  LEA R8, R2, R1, 0x2 ;  /* 0x0000000102087211 */ /* 0x000fe200078e10ff */
[----:B------:R-:W-:Y:S01]  /*3b60*/  FMUL R17, R17, R16 ;  /* 0x0000001011117220 */ /* 0x000fe20000400000 */
[----:B------:R-:W-:Y:S01]  /*3b70*/  FMUL R19, R12, R19 ;  /* 0x000000130c137220 */ /* 0x000fe20000400000 */
[----:B------:R-:W-:Y:S01]  /*3b80*/  FMUL R5, R6, R5 ;  /* 0x0000000506057220 */ /* 0x000fe20000400000 */
[----:B------:R-:W-:Y:S01]  /*3b90*/  FMUL R21, R14, R21 ;  /* 0x000000150e157220 */ /* 0x000fe20000400000 */
[----:B------:R-:W-:Y:S01]  /*3ba0*/  FMUL R7, R4, R7 ;  /* 0x0000000704077220 */ /* 0x000fe20000400000 */
[----:B------:R1:W-:Y:S04]  /*3bb0*/  STL [R8], R9 ;  /* 0x0000000908007387 */ /* 0x0003e80000100800 */
[----:B------:R1:W-:Y:S04]  /*3bc0*/  STL [R8+0x4], R15 ;  /* 0x0000040f08007387 */ /* 0x0003e80000100800 */
[----:B------:R1:W-:Y:S04]  /*3bd0*/  STL [R8+0x8], R17 ;  /* 0x0000081108007387 */ /* 0x0003e80000100800 */
[----:B------:R1:W-:Y:S04]  /*3be0*/  STL [R8+0xc], R13 ;  /* 0x00000c0d08007387 */ /* 0x0003e80000100800 */
[----:B------:R1:W-:Y:S04]  /*3bf0*/  STL [R8+0x10], R19 ;  /* 0x0000101308007387 */ /* 0x0003e80000100800 */
[----:B------:R1:W-:Y:S04]  /*3c00*/  STL [R8+0x14], R5 ;  /* 0x0000140508007387 */ /* 0x0003e80000100800 */
[----:B------:R1:W-:Y:S04]  /*3c10*/  STL [R8+0x18], R21 ;  /* 0x0000181508007387 */ /* 0x0003e80000100800 */
[----:B------:R1:W-:Y:S01]  /*3c20*/  STL [R8+0x1c], R7 ;  /* 0x00001c0708007387 */ /* 0x0003e20000100800 */
[----:B------:R-:W-:-:S07]  /*3c30*/  IADD3 R2, PT, PT, R2, 0x8, RZ ;  /* 0x0000000802027810 */ /* 0x000fce0007ffe0ff */
.L_x_46:
[----:B------:R-:W-:Y:S05]  /*3c40*/  BRA.U !UP1, `(.L_x_36) ;  /* 0x0000000109a87547 */ /* 0x000fea000b800000 */
[----:B------:R-:W-:Y:S02]  /*3c50*/  UISETP.GE.U32.AND UP0, UPT, UR7, 0x4, UPT ;  /* 0x000000040700788c */ /* 0x000fe4000bf06070 */
[----:B------:R-:W-:-:S04]  /*3c60*/  ULOP3.LUT UR5, UR4, 0x3, URZ, 0xc0, !UPT ;  /* 0x0000000304057892 */ /* 0x000fc8000f8ec0ff */
[----:B------:R-:W-:-:S03]  /*3c70*/  UISETP.NE.AND UP1, UPT, UR5, URZ, UPT ;  /* 0x000000ff0500728c */ /* 0x000fc6000bf25270 */
[----:B------:R-:W-:Y:S08]  /*3c80*/  BRA.U !UP0, `(.L_x_47) ;  /* 0x0000000108607547 */ /* 0x000ff0000b800000 */
[----:B01----:R-:W0:Y:S02]  /*3c90*/  LDC.64 R4, c[0x0][0x3b0] ;  /* 0x0000ec00ff047b82 */ /* 0x003e240000000a00 */
[----:B0-----:R-:W-:-:S05]  /*3ca0*/  IMAD.WIDE.U32 R4, R2, 0x4, R4 ;  /* 0x0000000402047825 */ /* 0x001fca00078e0004 */
[----:B------:R-:W2:Y:S04]  /*3cb0*/  LDG.E R6, desc[UR8][R4.64] ;  /* 0x0000000804067981 */ /* 0x000ea8000c1e1900 */
[----:B------:R-:W3:Y:S04]  /*3cc0*/  LDG.E R8, desc[UR8][R4.64+0x4] ;  /* 0x0000040804087981 */ /* 0x000ee8000c1e1900 */
[----:B------:R-:W4:Y:S04]  /*3cd0*/  LDG.E R12, desc[UR8][R4.64+0x8] ;  /* 0x00000808040c7981 */ /* 0x000f28000c1e1900 */
[----:B------:R-:W5:Y:S01]  /*3ce0*/  LDG.E R14, desc[UR8][R4.64+0xc] ;  /* 0x00000c08040e7981 */ /* 0x000f62000c1e1900 */
[----:B--2---:R-:W-:Y:S01]  /*3cf0*/  FMUL R7, RZ, R6 ;  /* 0x00000006ff077220 */ /* 0x004fe20000400000 */
[----:B------:R-:W-:Y:S01]  /*3d00*/  FADD R6, -R6, 1 ;  /* 0x3f80000006067421 */ /* 0x000fe20000000100 */
[----:B---3--:R-:W-:Y:S01]  /*3d10*/  FMUL R9, RZ, R8 ;  /* 0x00000008ff097220 */ /* 0x008fe20000400000 */
[----:B------:R-:W-:-:S02]  /*3d20*/  FADD R8, -R8, 1 ;  /* 0x3f80000008087421 */ /* 0x000fc40000000100 */
[----:B------:R-:W-:Y:S01]  /*3d30*/  FMUL R6, R7, R6 ;  /* 0x0000000607067220 */ /* 0x000fe20000400000 */
[----:B------:R-:W-:Y:S01]  /*3d40*/  LEA R7, R2, R1, 0x2 ;  /* 0x0000000102077211 */ /* 0x000fe200078e10ff */
[----:B----4-:R-:W-:Y:S01]  /*3d50*/  FMUL R13, RZ, R12 ;  /* 0x0000000cff0d7220 */ /* 0x010fe20000400000 */
[----:B------:R-:W-:Y:S01]  /*3d60*/  FADD R12, -R12, 1 ;  /* 0x3f8000000c0c7421 */ /* 0x000fe20000000100 */
[----:B------:R-:W-:Y:S01]  /*3d70*/  FMUL R8, R9, R8 ;  /* 0x0000000809087220 */ /* 0x000fe20000400000 */
[----:B------:R-:W-:Y:S01]  /*3d80*/  IADD3 R2, PT, PT, R2, 0x4, RZ ;  /* 0x0000000402027810 */ /* 0x000fe20007ffe0ff */
[----:B-----5:R-:W-:Y:S01]  /*3d90*/  FMUL R15, RZ, R14 ;  /* 0x0000000eff0f7220 */ /* 0x020fe20000400000 */
[----:B------:R-:W-:Y:S01]  /*3da0*/  FADD R14, -R14, 1 ;  /* 0x3f8000000e0e7421 */ /* 0x000fe20000000100 */
[----:B------:R-:W-:Y:S01]  /*3db0*/  FMUL R12, R13, R12 ;  /* 0x0000000c0d0c7220 */ /* 0x000fe20000400000 */
[----:B------:R2:W-:Y:S02]  /*3dc0*/  STL [R7], R6 ;  /* 0x0000000607007387 */ /* 0x0005e40000100800 */
[----:B------:R-:W-:-:S02]  /*3dd0*/  FMUL R14, R15, R14 ;  /* 0x0000000e0f0e7220 */ /* 0x000fc40000400000 */
[----:B------:R2:W-:Y:S04]  /*3de0*/  STL [R7+0x4], R8 ;  /* 0x0000040807007387 */ /* 0x0005e80000100800 */
[----:B------:R2:W-:Y:S04]  /*3df0*/  STL [R7+0x8], R12 ;  /* 0x0000080c07007387 */ /* 0x0005e80000100800 */
[----:B------:R2:W-:Y:S02]  /*3e00*/  STL [R7+0xc], R14 ;  /* 0x00000c0e07007387 */ /* 0x0005e40000100800 */
.L_x_47:
[----:B------:R-:W-:Y:S05]  /*3e10*/  BRA.U !UP1, `(.L_x_36) ;  /* 0x0000000109347547 */ /* 0x000fea000b800000 */
[----:B012---:R-:W0:Y:S01]  /*3e20*/  LDC.64 R6, c[0x0][0x3b0] ;  /* 0x0000ec00ff067b82 */ /* 0x007e220000000a00 */
[----:B------:R-:W-:-:S05]  /*3e30*/  UMOV UR4, URZ ;  /* 0x000000ff00047c82 */ /* 0x000fca0008000000 */
.L_x_48:
[----:B0-----:R-:W-:-:S06]  /*3e40*/  IMAD.WIDE.U32 R4, R2, 0x4, R6 ;  /* 0x0000000402047825 */ /* 0x001fcc00078e0006 */
[----:B------:R-:W2:Y:S01]  /*3e50*/  LDG.E R4, desc[UR8][R4.64] ;  /* 0x0000000804047981 */ /* 0x000ea2000c1e1900 */
[C---:B---3--:R-:W-:Y:S01]  /*3e60*/  LEA R13, R2.reuse, R1, 0x2 ;  /* 0x00000001020d7211 */ /* 0x048fe200078e10ff */
[----:B------:R-:W-:Y:S01]  /*3e70*/  UIADD3 UR4, UPT, UPT, UR4, 0x1, URZ ;  /* 0x0000000104047890 */ /* 0x000fe2000fffe0ff */
[----:B------:R-:W-:-:S03]  /*3e80*/  IADD3 R2, PT, PT, R2, 0x1, RZ ;  /* 0x0000000102027810 */ /* 0x000fc60007ffe0ff */
[----:B------:R-:W-:Y:S01]  /*3e90*/  UISETP.NE.AND UP0, UPT, UR4, UR5, UPT ;  /* 0x000000050400728c */ /* 0x000fe2000bf05270 */
[----:B--2---:R-:W-:Y:S01]  /*3ea0*/  FMUL R8, RZ, R4 ;  /* 0x00000004ff087220 */ /* 0x004fe20000400000 */
[----:B------:R-:W-:-:S04]  /*3eb0*/  FADD R9, -R4, 1 ;  /* 0x3f80000004097421 */ /* 0x000fc80000000100 */
[----:B------:R-:W-:-:S05]  /*3ec0*/  FMUL R8, R8, R9 ;  /* 0x0000000908087220 */ /* 0x000fca0000400000 */
[----:B------:R3:W-:Y:S01]  /*3ed0*/  STL [R13], R8 ;  /* 0x000000080d007387 */ /* 0x0007e20000100800 */
[----:B------:R-:W-:Y:S05]  /*3ee0*/  BRA.U UP0, `(.L_x_48) ;  /* 0xfffffffd00d47547 */ /* 0x000fea000b83ffff */
.L_x_36:
[----:B01----:R-:W0:Y:S08]  /*3ef0*/  LDC.64 R4, c[0x0][0x3e8] ;  /* 0x0000fa00ff047b82 */ /* 0x003e300000000a00 */
[----:B------:R-:W1:Y:S01]  /*3f00*/  LDC R2, c[0x0][0x3f4] ;  /* 0x0000fd00ff027b82 */ /* 0x000e620000000800 */
[----:B0-----:R-:W-:-:S05]  /*3f10*/  IMAD.WIDE R4, R3, 0x4, R4 ;  /* 0x0000000403047825 */ /* 0x001fca00078e0204 */
[----:B------:R0:W-:Y:S01]  /*3f20*/  STG.E desc[UR8][R4.64], R0 ;  /* 0x0000000004007986 */ /* 0x0001e2000c101908 */
[----:B-1----:R-:W-:-:S13]  /*3f30*/  ISETP.GE.AND P0, PT, R2, 0x1, PT ;  /* 0x000000010200780c */ /* 0x002fda0003f06270 */
[----:B0-----:R-:W-:Y:S05]  /*3f40*/  @!P0 BRA `(.L_x_49) ;  /* 0x0000001c00e08947 */ /* 0x001fea0003800000 */
[C---:B--2---:R-:W-:Y:S01]  /*3f50*/  IADD3 R6, PT, PT, R2.reuse, -0x1, RZ ;  /* 0xffffffff02067810 */ /* 0x044fe20007ffe0ff */
[----:B------:R-:W-:Y:S01]  /*3f60*/  HFMA2 R12, -RZ, RZ, 0, 0 ;  /* 0x00000000ff0c7431 */ /* 0x000fe200000001ff */
[----:B------:R-:W-:Y:S02]  /*3f70*/  LOP3.LUT R14, R2, 0x7, RZ, 0xc0, !PT ;  /* 0x00000007020e7812 */ /* 0x000fe400078ec0ff */
[----:B------:R-:W-:Y:S02]  /*3f80*/  ISETP.GE.U32.AND P1, PT, R6, 0x7, PT ;  /* 0x000000070600780c */ /* 0x000fe40003f26070 */
[----:B------:R-:W-:-:S11]  /*3f90*/  ISETP.NE.AND P0, PT, R14, RZ, PT ;  /* 0x000000ff0e00720c */ /* 0x000fd60003f05270 */
[----:B------:R-:W-:Y:S05]  /*3fa0*/  @!P1 BRA `(.L_x_50) ;  /* 0x00000004002c9947 */ /* 0x000fea0003800000 */
[----:B------:R-:W-:Y:S02]  /*3fb0*/  LOP3.LUT R12, R2, 0x7ffffff8, RZ, 0xc0, !PT ;  /* 0x7ffffff8020c7812 */ /* 0x000fe400078ec0ff */
[----:B---3--:R-:W-:-:S07]  /*3fc0*/  MOV R13, RZ ;  /* 0x000000ff000d7202 */ /* 0x008fce0000000f00 */
.L_x_51:
[----:B0---4-:R-:W0:Y:S08]  /*3fd0*/  LDC.64 R8, c[0x0][0x3b0] ;  /* 0x0000ec00ff087b82 */ /* 0x011e300000000a00 */
[----:B------:R-:W1:Y:S08]  /*3fe0*/  LDC.64 R6, c[0x0][0x3f8] ;  /* 0x0000fe00ff067b82 */ /* 0x000e700000000a00 */
[----:B------:R-:W2:Y:S01]  /*3ff0*/  LDC.64 R18, c[0x0][0x3e0] ;  /* 0x0000f800ff127b82 */ /* 0x000ea20000000a00 */
[----:B0-----:R-:W-:-:S07]  /*4000*/  IMAD.WIDE.U32 R8, R13, 0x4, R8 ;  /* 0x000000040d087825 */ /* 0x001fce00078e0008 */
[----:B------:R-:W0:Y:S01]  /*4010*/  LDC.64 R16, c[0x0][0x398] ;  /* 0x0000e600ff107b82 */ /* 0x000e220000000a00 */
[----:B------:R-:W3:Y:S01]  /*4020*/  LDG.E R15, desc[UR8][R8.64] ;  /* 0x00000008080f7981 */ /* 0x000ee2000c1e1900 */
[----:B-1----:R-:W-:-:S04]  /*4030*/  IMAD R21, R13, R6, R3 ;  /* 0x000000060d157224 */ /* 0x002fc800078e0203 */
[----:B--2---:R-:W-:-:S04]  /*4040*/  IMAD.WIDE R18, R21, 0x4, R18 ;  /* 0x0000000415127825 */ /* 0x004fc800078e0212 */
[----:B0-----:R-:W-:-:S04]  /*4050*/  IMAD.WIDE R16, R21, 0x4, R16 ;  /* 0x0000000415107825 */ /* 0x001fc800078e0210 */
[----:B---3--:R-:W-:-:S05]  /*4060*/  FMUL R15, R0, R15 ;  /* 0x0000000f000f7220 */ /* 0x008fca0000400000 */
[----:B------:R0:W-:Y:S04]  /*4070*/  STG.E desc[UR8][R18.64], R15 ;  /* 0x0000000f12007986 */ /* 0x0001e8000c101908 */
[----:B------:R-:W2:Y:S02]  /*4080*/  LDG.E R20, desc[UR8][R16.64] ;  /* 0x0000000810147981 */ /* 0x000ea4000c1e1900 */
[----:B--2---:R-:W-:-:S05]  /*4090*/  FFMA R25, R15, R7, R20 ;  /* 0x000000070f197223 */ /* 0x004fca0000000014 */
[----:B------:R1:W-:Y:S04]  /*40a0*/  STG.E desc[UR8][R16.64], R25 ;  /* 0x0000001910007986 */ /* 0x0003e8000c101908 */
[----:B------:R-:W2:Y:S01]  /*40b0*/  LDG.E R23, desc[UR8][R8.64+0x4] ;  /* 0x0000040808177981 */ /* 0x000ea2000c1e1900 */
[----:B------:R-:W-:-:S04]  /*40c0*/  IMAD.WIDE R20, R6, 0x4, R18 ;  /* 0x0000000406147825 */ /* 0x000fc800078e0212 */
[----:B--2---:R-:W-:Y:S01]  /*40d0*/  FMUL R24, R0, R23 ;  /* 0x0000001700187220 */ /* 0x004fe20000400000 */
[----:B------:R-:W-:-:S04]  /*40e0*/  IMAD.WIDE R22, R6, 0x4, R16 ;  /* 0x0000000406167825 */ /* 0x000fc800078e0210 */
[----:B------:R2:W-:Y:S04]  /*40f0*/  STG.E desc[UR8][R20.64], R24 ;  /* 0x0000001814007986 */ /* 0x0005e8000c101908 */
[----:B------:R-:W3:Y:S02]  /*4100*/  LDG.E R27, desc[UR8][R22.64] ;  /* 0x00000008161b7981 */ /* 0x000ee4000c1e1900 */
[----:B---3--:R-:W-:-:S05]  /*4110*/  FFMA R27, R24, R7, R27 ;  /* 0x00000007181b7223 */ /* 0x008fca000000001b */
[----:B------:R3:W-:Y:S04]  /*4120*/  STG.E desc[UR8][R22.64], R27 ;  /* 0x0000001b16007986 */ /* 0x0007e8000c101908 */
[----:B0-----:R-:W4:Y:S01]  /*4130*/  LDG.E R15, desc[UR8][R8.64+0x8] ;  /* 0x00000808080f7981 */ /* 0x001f22000c1e1900 */
[----:B------:R-:W-:-:S04]  /*4140*/  IMAD.WIDE R18, R6, 0x4, R20 ;  /* 0x0000000406127825 */ /* 0x000fc800078e0214 */
[----:B-1----:R-:W-:-:S04]  /*4150*/  IMAD.WIDE R16, R6, 0x4, R22 ;  /* 0x0000000406107825 */ /* 0x002fc800078e0216 */
[----:B----4-:R-:W-:-:S05]  /*4160*/  FMUL R15, R0, R15 ;  /* 0x0000000f000f7220 */ /* 0x010fca0000400000 */
[----:B------:R0:W-:Y:S04]  /*4170*/  STG.E desc[UR8][R18.64], R15 ;  /* 0x0000000f12007986 */ /* 0x0001e8000c101908 */
[----:B------:R-:W4:Y:S02]  /*4180*/  LDG.E R26, desc[UR8][R16.64] ;  /* 0x00000008101a7981 */ /* 0x000f24000c1e1900 */
[----:B----4-:R-:W-:-:S05]  /*4190*/  FFMA R25, R15, R7, R26 ;  /* 0x000000070f197223 */ /* 0x010fca000000001a */
[----:B------:R1:W-:Y:S04]  /*41a0*/  STG.E desc[UR8][R16.64], R25 ;  /* 0x0000001910007986 */ /* 0x0003e8000c101908 */
[----:B------:R-:W4:Y:S01]  /*41b0*/  LDG.E R29, desc[UR8][R8.64+0xc] ;  /* 0x00000c08081d7981 */ /* 0x000f22000c1e1900 */
[----:B--2---:R-:W-:-:S04]  /*41c0*/  IMAD.WIDE R20, R6, 0x4, R18 ;  /* 0x0000000406147825 */ /* 0x004fc800078e0212 */
[----:B---3--:R-:W-:-:S04]  /*41d0*/  IMAD.WIDE R22, R6, 0x4, R16 ;  /* 0x0000000406167825 */ /* 0x008fc800078e0210 */
[----:B----4-:R-:W-:-:S05]  /*41e0*/  FMUL R29, R0, R29 ;  /* 0x0000001d001d7220 */ /* 0x010fca0000400000 */
        /* <DEDUP_REMOVED lines=12> */
[----:B--2---:R-:W2:Y:S01]  /*42b0*/  LDG.E R29, desc[UR8][R8.64+0x14] ;  /* 0x00001408081d7981 */ /* 0x004ea2000c1e1900 */
[----:B------:R-:W-:-:S04]  /*42c0*/  IMAD.WIDE R20, R6, 0x4, R18 ;  /* 0x0000000406147825 */ /* 0x000fc800078e0212 */
[----:B---3--:R-:W-:-:S04]  /*42d0*/  IMAD.WIDE R22, R6, 0x4, R16 ;  /* 0x0000000406167825 */ /* 0x008fc800078e0210 */
[----:B--2---:R-:W-:-:S05]  /*42e0*/  FMUL R29, R0, R29 ;  /* 0x0000001d001d7220 */ /* 0x004fca0000400000 */
        /* <DEDUP_REMOVED lines=17> */
[----:B------:R-:W2:Y:S01]  /*4400*/  LDG.E R6, desc[UR8][R22.64] ;  /* 0x0000000816067981 */ /* 0x000ea2000c1e1900 */
[----:B------:R-:W-:-:S04]  /*4410*/  IADD3 R13, PT, PT, R13, 0x8, RZ ;  /* 0x000000080d0d7810 */ /* 0x000fc80007ffe0ff */
[----:B------:R-:W-:Y:S01]  /*4420*/  ISETP.NE.AND P2, PT, R13, R12, PT ;  /* 0x0000000c0d00720c */ /* 0x000fe20003f45270 */
[----:B--2---:R-:W-:-:S05]  /*4430*/  FFMA R7, R29, R7, R6 ;  /* 0x000000071d077223 */ /* 0x004fca0000000006 */
[----:B------:R0:W-:Y:S07]  /*4440*/  STG.E desc[UR8][R22.64], R7 ;  /* 0x0000000716007986 */ /* 0x0001ee000c101908 */
[----:B------:R-:W-:Y:S05]  /*4450*/  @P2 BRA `(.L_x_51) ;  /* 0xfffffff800dc2947 */ /* 0x000fea000383ffff */
.L_x_50:
[----:B------:R-:W-:Y:S05]  /*4460*/  @!P0 BRA `(.L_x_52) ;  /* 0x0000000400588947 */ /* 0x000fea0003800000 */
[----:B------:R-:W-:Y:S02]  /*4470*/  ISETP.GE.U32.AND P2, PT, R14, 0x4, PT ;  /* 0x000000040e00780c */ /* 0x000fe40003f46070 */
[----:B---3--:R-:W-:-:S04]  /*4480*/  LOP3.LUT R13, R2, 0x3, RZ, 0xc0, !PT ;  /* 0x00000003020d7812 */ /* 0x008fc800078ec0ff */
[----:B------:R-:W-:-:S07]  /*4490*/  ISETP.NE.AND P3, PT, R13, RZ, PT ;  /* 0x000000ff0d00720c */ /* 0x000fce0003f65270 */
[----:B------:R-:W-:Y:S06]  /*44a0*/  @!P2 BRA `(.L_x_53) ;  /* 0x00000000009ca947 */ /* 0x000fec0003800000 */
[----:B----4-:R-:W1:Y:S08]  /*44b0*/  LDC.64 R8, c[0x0][0x3b0] ;  /* 0x0000ec00ff087b82 */ /* 0x010e700000000a00 */
[----:B0-----:R-:W0:Y:S08]  /*44c0*/  LDC.64 R6, c[0x0][0x3f8] ;  /* 0x0000fe00ff067b82 */ /* 0x001e300000000a00 */
[----:B------:R-:W2:Y:S01]  /*44d0*/  LDC.64 R18, c[0x0][0x3e0] ;  /* 0x0000f800ff127b82 */ /* 0x000ea20000000a00 */
[----:B-1----:R-:W-:-:S07]  /*44e0*/  IMAD.WIDE.U32 R8, R12, 0x4, R8 ;  /* 0x000000040c087825 */ /* 0x002fce00078e0008 */
[----:B------:R-:W1:Y:S01]  /*44f0*/  LDC.64 R16, c[0x0][0x398] ;  /* 0x0000e600ff107b82 */ /* 0x000e620000000a00 */
[----:B------:R-:W3:Y:S01]  /*4500*/  LDG.E R15, desc[UR8][R8.64] ;  /* 0x00000008080f7981 */ /* 0x000ee2000c1e1900 */
[----:B0-----:R-:W-:-:S04]  /*4510*/  IMAD R21, R12, R6, R3 ;  /* 0x000000060c157224 */ /* 0x001fc800078e0203 */
[----:B--2---:R-:W-:-:S04]  /*4520*/  IMAD.WIDE R18, R21, 0x4, R18 ;  /* 0x0000000415127825 */ /* 0x004fc800078e0212 */
[----:B-1----:R-:W-:-:S04]  /*4530*/  IMAD.WIDE R16, R21, 0x4, R16 ;  /* 0x0000000415107825 */ /* 0x002fc800078e0210 */
        /* <DEDUP_REMOVED lines=26> */
[----:B------:R-:W2:Y:S01]  /*46e0*/  LDG.E R6, desc[UR8][R22.64] ;  /* 0x0000000816067981 */ /* 0x000ea2000c1e1900 */
[----:B------:R-:W-:Y:S01]  /*46f0*/  IADD3 R12, PT, PT, R12, 0x4, RZ ;  /* 0x000000040c0c7810 */ /* 0x000fe20007ffe0ff */
[----:B--2---:R-:W-:-:S05]  /*4700*/  FFMA R7, R29, R7, R6 ;  /* 0x000000071d077223 */ /* 0x004fca0000000006 */
[----:B------:R1:W-:Y:S02]  /*4710*/  STG.E desc[UR8][R22.64], R7 ;  /* 0x0000000716007986 */ /* 0x0003e4000c101908 */
.L_x_53:
[----:B------:R-:W-:Y:S05]  /*4720*/  @!P3 BRA `(.L_x_52) ;  /* 0x0000000000a8b947 */ /* 0x000fea0003800000 */
[----:B------:R-:W-:Y:S02]  /*4730*/  ISETP.NE.AND P2, PT, R13, 0x1, PT ;  /* 0x000000010d00780c */ /* 0x000fe40003f45270 */
[----:B------:R-:W-:-:S04]  /*4740*/  LOP3.LUT R6, R2, 0x1, RZ, 0xc0, !PT ;  /* 0x0000000102067812 */ /* 0x000fc800078ec0ff */
[----:B------:R-:W-:-:S07]  /*4750*/  ISETP.NE.U32.AND P3, PT, R6, 0x1, PT ;  /* 0x000000010600780c */ /* 0x000fce0003f65070 */
[----:B------:R-:W-:Y:S06]  /*4760*/  @!P2 BRA `(.L_x_54) ;  /* 0x00000000005ca947 */ /* 0x000fec0003800000 */
[----:B----4-:R-:W2:Y:S08]  /*4770*/  LDC.64 R8, c[0x0][0x3b0] ;  /* 0x0000ec00ff087b82 */ /* 0x010eb00000000a00 */
[----:B01----:R-:W0:Y:S08]  /*4780*/  LDC.64 R6, c[0x0][0x3f8] ;  /* 0x0000fe00ff067b82 */ /* 0x003e300000000a00 */
[----:B------:R-:W1:Y:S01]  /*4790*/  LDC.64 R16, c[0x0][0x3e0] ;  /* 0x0000f800ff107b82 */ /* 0x000e620000000a00 */
[----:B--2---:R-:W-:-:S07]  /*47a0*/  IMAD.WIDE.U32 R8, R12, 0x4, R8 ;  /* 0x000000040c087825 */ /* 0x004fce00078e0008 */
[----:B------:R-:W2:Y:S01]  /*47b0*/  LDC.64 R18, c[0x0][0x398] ;  /* 0x0000e600ff127b82 */ /* 0x000ea20000000a00 */
[----:B------:R-:W3:Y:S01]  /*47c0*/  LDG.E R13, desc[UR8][R8.64] ;  /* 0x00000008080d7981 */ /* 0x000ee2000c1e1900 */
[----:B0-----:R-:W-:-:S04]  /*47d0*/  IMAD R15, R12, R6, R3 ;  /* 0x000000060c0f7224 */ /* 0x001fc800078e0203 */
[----:B-1----:R-:W-:-:S04]  /*47e0*/  IMAD.WIDE R16, R15, 0x4, R16 ;  /* 0x000000040f107825 */ /* 0x002fc800078e0210 */
[----:B--2---:R-:W-:-:S04]  /*47f0*/  IMAD.WIDE R18, R15, 0x4, R18 ;  /* 0x000000040f127825 */ /* 0x004fc800078e0212 */
[----:B---3--:R-:W-:-:S05]  /*4800*/  FMUL R13, R0, R13 ;  /* 0x0000000d000d7220 */ /* 0x008fca0000400000 */
[----:B------:R2:W-:Y:S04]  /*4810*/  STG.E desc[UR8][R16.64], R13 ;  /* 0x0000000d10007986 */ /* 0x0005e8000c101908 */
[----:B------:R-:W3:Y:S02]  /*4820*/  LDG.E R20, desc[UR8][R18.64] ;  /* 0x0000000812147981 */ /* 0x000ee4000c1e1900 */
[----:B---3--:R-:W-:-:S05]  /*4830*/  FFMA R15, R13, R7, R20 ;  /* 0x000000070d0f7223 */ /* 0x008fca0000000014 */
[----:B------:R2:W-:Y:S04]  /*4840*/  STG.E desc[UR8][R18.64], R15 ;  /* 0x0000000f12007986 */ /* 0x0005e8000c101908 */
[----:B------:R-:W3:Y:S01]  /*4850*/  LDG.E R9, desc[UR8][R8.64+0x4] ;  /* 0x0000040808097981 */ /* 0x000ee2000c1e1900 */
[----:B------:R-:W-:-:S04]  /*4860*/  IMAD.WIDE R20, R6, 0x4, R16 ;  /* 0x0000000406147825 */ /* 0x000fc800078e0210 */
[----:B------:R-:W-:-:S04]  /*4870*/  IMAD.WIDE R22, R6, 0x4, R18 ;  /* 0x0000000406167825 */ /* 0x000fc800078e0212 */
[----:B---3--:R-:W-:-:S05]  /*4880*/  FMUL R24, R0, R9 ;  /* 0x0000000900187220 */ /* 0x008fca0000400000 */
[----:B------:R2:W-:Y:S04]  /*4890*/  STG.E desc[UR8][R20.64], R24 ;  /* 0x0000001814007986 */ /* 0x0005e8000c101908 */
[----:B------:R-:W3:Y:S01]  /*48a0*/  LDG.E R25, desc[UR8][R22.64] ;  /* 0x0000000816197981 */ /* 0x000ee2000c1e1900 */
[----:B------:R-:W-:Y:S01]  /*48b0*/  IADD3 R12, PT, PT, R12, 0x2, RZ ;  /* 0x000000020c0c7810 */ /* 0x000fe20007ffe0ff */
[----:B---3--:R-:W-:-:S05]  /*48c0*/  FFMA R25, R24, R7, R25 ;  /* 0x0000000718197223 */ /* 0x008fca0000000019 */
[----:B------:R2:W-:Y:S02]  /*48d0*/  STG.E desc[UR8][R22.64], R25 ;  /* 0x0000001916007986 */ /* 0x0005e4000c101908 */
.L_x_54:
[----:B------:R-:W-:Y:S05]  /*48e0*/  @P3 BRA `(.L_x_52) ;  /* 0x0000000000383947 */ /* 0x000fea0003800000 */
[----:B01----:R-:W0:Y:S01]  /*48f0*/  LDC.64 R6, c[0x0][0x3b0] ;  /* 0x0000ec00ff067b82 */ /* 0x003e220000000a00 */
[----:B------:R-:W1:Y:S07]  /*4900*/  LDCU.64 UR4, c[0x0][0x3f8] ;  /* 0x00007f00ff0477ac */ /* 0x000e6e0008000a00 */
[----:B----4-:R-:W3:Y:S08]  /*4910*/  LDC.64 R8, c[0x0][0x3e0] ;  /* 0x0000f800ff087b82 */ /* 0x010ef00000000a00 */
[----:B--2---:R-:W2:Y:S01]  /*4920*/  LDC.64 R16, c[0x0][0x398] ;  /* 0x0000e600ff107b82 */ /* 0x004ea20000000a00 */
[----:B0-----:R-:W-:-:S06]  /*4930*/  IMAD.WIDE.U32 R6, R12, 0x4, R6 ;  /* 0x000000040c067825 */ /* 0x001fcc00078e0006 */
[----:B------:R-:W4:Y:S01]  /*4940*/  LDG.E R7, desc[UR8][R6.64] ;  /* 0x0000000806077981 */ /* 0x000f22000c1e1900 */
[----:B-1----:R-:W-:-:S04]  /*4950*/  IMAD R13, R12, UR4, R3 ;  /* 0x000000040c0d7c24 */ /* 0x002fc8000f8e0203 */
[----:B---3--:R-:W-:-:S04]  /*4960*/  IMAD.WIDE R8, R13, 0x4, R8 ;  /* 0x000000040d087825 */ /* 0x008fc800078e0208 */
[----:B--2---:R-:W-:-:S04]  /*4970*/  IMAD.WIDE R12, R13, 0x4, R16 ;  /* 0x000000040d0c7825 */ /* 0x004fc800078e0210 */
[----:B----4-:R-:W-:-:S05]  /*4980*/  FMUL R3, R0, R7 ;  /* 0x0000000700037220 */ /* 0x010fca0000400000 */
[----:B------:R0:W-:Y:S04]  /*4990*/  STG.E desc[UR8][R8.64], R3 ;  /* 0x0000000308007986 */ /* 0x0001e8000c101908 */
[----:B------:R-:W2:Y:S02]  /*49a0*/  LDG.E R0, desc[UR8][R12.64] ;  /* 0x000000080c007981 */ /* 0x000ea4000c1e1900 */
[----:B--2---:R-:W-:-:S05]  /*49b0*/  FFMA R15, R3, UR5, R0 ;  /* 0x00000005030f7c23 */ /* 0x004fca0008000000 */
[----:B------:R0:W-:Y:S02]  /*49c0*/  STG.E desc[UR8][R12.64], R15 ;  /* 0x0000000f0c007986 */ /* 0x0001e4000c101908 */
.L_x_52:
[----:B------:R-:W5:Y:S01]  /*49d0*/  LDG.E R4, desc[UR8][R4.64] ;  /* 0x0000000804047981 */ /* 0x000f62000c1e1900 */
[----:B------:R-:W5:Y:S03]  /*49e0*/  LDCU UR5, c[0x0][0x3fc] ;  /* 0x00007f80ff0577ac */ /* 0x000f660008000800 */
[----:B0-----:R-:W5:Y:S01]  /*49f0*/  LDG.E R3, desc[UR8][R10.64] ;  /* 0x000000080a037981 */ /* 0x001f62000c1e1900 */
[----:B------:R-:W0:Y:S02]  /*4a00*/  LDCU UR4, c[0x0][0x3f0] ;  /* 0x00007e00ff0477ac */ /* 0x000e240008000800 */
[----:B0-----:R-:W-:Y:S01]  /*4a10*/  UISETP.GE.AND UP0, UPT, UR4, 0x1, UPT ;  /* 0x000000010400788c */ /* 0x001fe2000bf06270 */
[----:B-----5:R-:W-:-:S05]  /*4a20*/  FFMA R3, R4, UR5, R3 ;  /* 0x0000000504037c23 */ /* 0x020fca0008000003 */
[----:B------:R0:W-:Y:S03]  /*4a30*/  STG.E desc[UR8][R10.64], R3 ;  /* 0x000000030a007986 */ /* 0x0001e6000c101908 */
[----:B------:R-:W-:Y:S05]  /*4a40*/  BRA.U !UP0, `(.L_x_55) ;  /* 0x0000000d08747547 */ /* 0x000fea000b800000 */
[----:B------:R-:W-:Y:S01]  /*4a50*/  ULOP3.LUT UR10, UR4, 0x7ffffff8, URZ, 0xc0, !UPT ;  /* 0x7ffffff8040a7892 */ /* 0x000fe2000f8ec0ff */
[----:B------:R-:W-:Y:S01]  /*4a60*/  SHF.L.U32 R0, R2, 0x3, RZ ;  /* 0x0000000302007819 */ /* 0x000fe200000006ff */
[----:B------:R-:W-:Y:S01]  /*4a70*/  ULOP3.LUT UR11, UR4, 0x7, URZ, 0xc0, !UPT ;  /* 0x00000007040b7892 */ /* 0x000fe2000f8ec0ff */
[----:B------:R-:W-:Y:S01]  /*4a80*/  MOV R2, RZ ;  /* 0x000000ff00027202 */ /* 0x000fe20000000f00 */
[----:B------:R-:W-:Y:S02]  /*4a90*/  ULOP3.LUT UR7, UR4, 0x3, URZ, 0xc0, !UPT ;  /* 0x0000000304077892 */ /* 0x000fe4000f8ec0ff */
[----:B------:R-:W-:-:S12]  /*4aa0*/  UIADD3 UR6, UPT, UPT, -UR10, URZ, URZ ;  /* 0x000000ff0a067290 */ /* 0x000fd8000fffe1ff */
.L_x_61:
[C---:B0-----:R-:W-:Y:S01]  /*4ab0*/  LEA R3, R2.reuse, R1, 0x2 ;  /* 0x0000000102037211 */ /* 0x041fe200078e10ff */
[----:B------:R-:W0:Y:S01]  /*4ac0*/  LDC.64 R10, c[0x0][0x3d8] ;  /* 0x0000f600ff0a7b82 */ /* 0x000e220000000a00 */
[----:B------:R-:W5:Y:S04]  /*4ad0*/  LDCU UR16, c[0x0][0x3f0] ;  /* 0x00007e00ff1077ac */ /* 0x000f680008000800 */
[----:B------:R-:W4:Y:S01]  /*4ae0*/  LDL R3, [R3] ;  /* 0x0000000003037983 */ /* 0x000f220000100800 */
[----:B--23--:R-:W-:Y:S01]  /*4af0*/  HFMA2 R13, -RZ, RZ, 0, 0 ;  /* 0x00000000ff0d7431 */ /* 0x00cfe200000001ff */
[----:B-----5:R-:W-:Y:S01]  /*4b00*/  UISETP.GE.U32.AND UP0, UPT, UR16, 0x8, UPT ;  /* 0x000000081000788c */ /* 0x020fe2000bf06070 */
[----:B0-----:R-:W-:-:S05]  /*4b10*/  IMAD.WIDE.U32 R10, R2, 0x4, R10 ;  /* 0x00000004020a7825 */ /* 0x001fca00078e000a */
[----:B----4-:R0:W-:Y:S03]  /*4b20*/  STG.E desc[UR8][R10.64], R3 ;  /* 0x000000030a007986 */ /* 0x0101e6000c101908 */
[----:B-1----:R-:W-:Y:S05]  /*4b30*/  BRA.U !UP0, `(.L_x_56) ;  /* 0x0000000508907547 */ /* 0x002fea000b800000 */
[----:B------:R-:W2:Y:S01]  /*4b40*/  LDCU.64 UR4, c[0x0][0x380] ;  /* 0x00007000ff0477ac */ /* 0x000ea20008000a00 */
[----:B-1----:R-:W1:Y:S01]  /*4b50*/  LDC R19, c[0x0][0x3f4] ;  /* 0x0000fd00ff137b82 */ /* 0x002e620000000800 */
[----:B------:R-:W-:Y:S01]  /*4b60*/  IMAD.WIDE.U32 R16, R2, 0x4, RZ ;  /* 0x0000000402107825 */ /* 0x000fe200078e00ff */
[----:B------:R-:W3:Y:S01]  /*4b70*/  LDCU UR17, c[0x0][0x3fc] ;  /* 0x00007f80ff1177ac */ /* 0x000ee20008000800 */
[----:B------:R-:W4:Y:S05]  /*4b80*/  LDCU.64 UR12, c[0x0][0x3d0] ;  /* 0x00007a00ff0c77ac */ /* 0x000f2a0008000a00 */
[----:B------:R-:W0:Y:S01]  /*4b90*/  LDC.64 R12, c[0x0][0x3d0] ;  /* 0x0000f400ff0c7b82 */ /* 0x000e220000000a00 */
[----:B------:R-:W0:Y:S07]  /*4ba0*/  LDCU.64 UR14, c[0x0][0x388] ;  /* 0x00007100ff0e77ac */ /* 0x000e2e0008000a00 */
[----:B------:R-:W0:Y:S01]  /*4bb0*/  LDC.64 R14, c[0x0][0x388] ;  /* 0x0000e200ff0e7b82 */ /* 0x000e220000000a00 */
[----:B--2---:R-:W-:-:S04]  /*4bc0*/  UIADD3 UR4, UP0, UPT, UR4, 0x10, URZ ;  /* 0x0000001004047890 */ /* 0x004fc8000ff1e0ff */
[----:B------:R-:W-:Y:S02]  /*4bd0*/  UIADD3.X UR5, UPT, UPT, URZ, UR5, URZ, UP0, !UPT ;  /* 0x00000005ff057290 */ /* 0x000fe400087fe4ff */
[----:B------:R-:W-:Y:S01]  /*4be0*/  MOV R18, UR4 ;  /* 0x0000000400127c02 */ /* 0x000fe20008000f00 */
[C-C-:B-1----:R-:W-:Y:S01]  /*4bf0*/  IMAD R7, R19.reuse, 0x3, R2.reuse ;  /* 0x0000000313077824 */ /* 0x142fe200078e0202 */
[----:B------:R-:W-:Y:S01]  /*4c00*/  IADD3 R8, PT, PT, R2, R19, RZ ;  /* 0x0000001302087210 */ /* 0x000fe20007ffe0ff */
[C-C-:B------:R-:W-:Y:S01]  /*4c10*/  IMAD R29, R19.reuse, 0x5, R2.reuse ;  /* 0x00000005131d7824 */ /* 0x140fe200078e0202 */
[CC--:B------:R-:W-:Y:S01]  /*4c20*/  LEA R5, R19.reuse, R2.reuse, 0x1 ;  /* 0x0000000213057211 */ /* 0x0c0fe200078e08ff */
[C-C-:B------:R-:W-:Y:S01]  /*4c30*/  IMAD R4, R19.reuse, 0x6, R2.reuse ;  /* 0x0000000613047824 */ /* 0x140fe200078e0202 */
[C---:B------:R-:W-:Y:S01]  /*4c40*/  LEA R9, R19.reuse, R2, 0x2 ;  /* 0x0000000213097211 */ /* 0x040fe200078e10ff */
[----:B------:R-:W-:Y:S01]  /*4c50*/  IMAD R6, R19, 0x7, R2 ;  /* 0x0000000713067824 */ /* 0x000fe200078e0202 */
[----:B------:R-:W-:Y:S01]  /*4c60*/  MOV R19, UR5 ;  /* 0x0000000500137c02 */ /* 0x000fe20008000f00 */
[----:B---34-:R-:W-:-:S06]  /*4c70*/  UMOV UR4, UR6 ;  /* 0x0000000600047c82 */ /* 0x018fcc0008000000 */
.L_x_57:
[----:B------:R-:W2:Y:S01]  /*4c80*/  LDG.E R22, desc[UR8][R18.64+-0x10] ;  /* 0xfffff00812167981 */ /* 0x000ea2000c1e1900 */
[----:B------:R-:W-:-:S04]  /*4c90*/  IADD3 R20, P0, PT, R16, UR12, RZ ;  /* 0x0000000c10147c10 */ /* 0x000fc8000ff1e0ff */
[----:B------:R-:W-:Y:S01]  /*4ca0*/  IADD3.X R21, PT, PT, R17, UR13, RZ, P0, !PT ;  /* 0x0000000d11157c10 */ /* 0x000fe200087fe4ff */
[----:B--2---:R-:W-:Y:S01]  /*4cb0*/  FMUL R28, R3, R22 ;  /* 0x00000016031c7220 */ /* 0x004fe20000400000 */
[----:B0-----:R-:W-:-:S04]  /*4cc0*/  IADD3 R22, P0, PT, R16, UR14, RZ ;  /* 0x0000000e10167c10 */ /* 0x001fc8000ff1e0ff */
[----:B------:R-:W-:Y:S01]  /*4cd0*/  IADD3.X R23, PT, PT, R17, UR15, RZ, P0, !PT ;  /* 0x0000000f11177c10 */ /* 0x000fe200087fe4ff */
[----:B------:R-:W-:Y:S04]  /*4ce0*/  STG.E desc[UR8][R20.64], R28 ;  /* 0x0000001c14007986 */ /* 0x000fe8000c101908 */
[----:B-1----:R-:W2:Y:S02]  /*4cf0*/  LDG.E R25, desc[UR8][R22.64] ;  /* 0x0000000816197981 */ /* 0x002ea4000c1e1900 */
[----:B--2---:R-:W-:-:S05]  /*4d00*/  FFMA R25, R28, UR17, R25 ;  /* 0x000000111c197c23 */ /* 0x004fca0008000019 */
[----:B------:R0:W-:Y:S04]  /*4d10*/  STG.E desc[UR8][R22.64], R25 ;  /* 0x0000001916007986 */ /* 0x0001e8000c101908 */
[----:B------:R-:W2:Y:S01]  /*4d20*/  LDG.E R26, desc[UR8][R18.64+-0xc] ;  /* 0xfffff408121a7981 */ /* 0x000ea2000c1e1900 */
[----:B0-----:R-:W-:-:S04]  /*4d30*/  IMAD.WIDE.U32 R24, R8, 0x4, R12 ;  /* 0x0000000408187825 */ /* 0x001fc800078e000c */
[----:B--2---:R-:W-:Y:S01]  /*4d40*/  FMUL R28, R3, R26 ;  /* 0x0000001a031c7220 */ /* 0x004fe20000400000 */
[----:B------:R-:W-:-:S04]  /*4d50*/  IMAD.WIDE.U32 R26, R8, 0x4, R14 ;  /* 0x00000004081a7825 */ /* 0x000fc800078e000e */
[----:B------:R-:W-:Y:S04]  /*4d60*/  STG.E desc[UR8][R24.64], R28 ;  /* 0x0000001c18007986 */ /* 0x000fe8000c101908 */
[----:B------:R-:W2:Y:S02]  /*4d70*/  LDG.E R21, desc[UR8][R26.64] ;  /* 0x000000081a157981 */ /* 0x000ea4000c1e1900 */
[----:B--2---:R-:W-:-:S05]  /*4d80*/  FFMA R21, R28, UR17, R21 ;  /* 0x000000111c157c23 */ /* 0x004fca0008000015 */
[----:B------:R0:W-:Y:S04]  /*4d90*/  STG.E desc[UR8][R26.64], R21 ;  /* 0x000000151a007986 */ /* 0x0001e8000c101908 */
[----:B------:R-:W2:Y:S01]  /*4da0*/  LDG.E R22, desc[UR8][R18.64+-0x8] ;  /* 0xfffff80812167981 */ /* 0x000ea2000c1e1900 */
[----:B0-----:R-:W-:-:S04]  /*4db0*/  IMAD.WIDE.U32 R20, R5, 0x4, R12 ;  /* 0x0000000405147825 */ /* 0x001fc800078e000c */
[----:B--2---:R-:W-:Y:S01]  /*4dc0*/  FMUL R28, R3, R22 ;  /* 0x00000016031c7220 */ /* 0x004fe20000400000 */
[----:B------:R-:W-:-:S04]  /*4dd0*/  IMAD.WIDE.U32 R22, R5, 0x4, R14 ;  /* 0x0000000405167825 */ /* 0x000fc800078e000e */
[----:B------:R0:W-:Y:S04]  /*4de0*/  STG.E desc[UR8][R20.64], R28 ;  /* 0x0000001c14007986 */ /* 0x0001e8000c101908 */
[----:B------:R-:W2:Y:S02]  /*4df0*/  LDG.E R25, desc[UR8][R22.64] ;  /* 0x0000000816197981 */ /* 0x000ea4000c1e1900 */
[----:B--2---:R-:W-:-:S05]  /*4e00*/  FFMA R25, R28, UR17, R25 ;  /* 0x000000111c197c23 */ /* 0x004fca0008000019 */
[----:B------:R1:W-:Y:S04]  /*4e10*/  STG.E desc[UR8][R22.64], R25 ;  /* 0x0000001916007986 */ /* 0x0003e8000c101908 */
[----:B0-----:R-:W2:Y:S01]  /*4e20*/  LDG.E R20, desc[UR8][R18.64+-0x4] ;  /* 0xfffffc0812147981 */ /* 0x001ea2000c1e1900 */
[----:B------:R-:W-:-:S04]  /*4e30*/  IMAD.WIDE.U32 R26, R7, 0x4, R14 ;  /* 0x00000004071a7825 */ /* 0x000fc800078e000e */
[----:B-1----:R-:W-:-:S04]  /*4e40*/  IMAD.WIDE.U32 R24, R7, 0x4, R12 ;  /* 0x0000000407187825 */ /* 0x002fc800078e000c */
[----:B--2---:R-:W-:-:S05]  /*4e50*/  FMUL R28, R3, R20 ;  /* 0x00000014031c7220 */ /* 0x004fca0000400000 */
        /* <DEDUP_REMOVED lines=25> */
[----:B------:R-:W0:Y:S02]  /*4ff0*/  LDG.E R25, desc[UR8][R22.64] ;  /* 0x0000000816197981 */ /* 0x000e24000c1e1900 */
[----:B0-----:R-:W-:-:S05]  /*5000*/  FFMA R20, R28, UR17, R25 ;  /* 0x000000111c147c23 */ /* 0x001fca0008000019 */
[----:B------:R-:W-:Y:S04]  /*5010*/  STG.E desc[UR8][R22.64], R20 ;  /* 0x0000001416007986 */ /* 0x000fe8000c101908 */
[----:B------:R-:W2:Y:S01]  /*5020*/  LDG.E R26, desc[UR8][R18.64+0xc] ;  /* 0x00000c08121a7981 */ /* 0x000ea2000c1e1900 */
[----:B------:R-:W-:-:S04]  /*5030*/  IMAD.WIDE.U32 R24, R6, 0x4, R12 ;  /* 0x0000000406187825 */ /* 0x000fc800078e000c */
[----:B--2---:R-:W-:Y:S01]  /*5040*/  FMUL R21, R3, R26 ;  /* 0x0000001a03157220 */ /* 0x004fe20000400000 */
[----:B------:R-:W-:-:S04]  /*5050*/  IMAD.WIDE.U32 R26, R6, 0x4, R14 ;  /* 0x00000004061a7825 */ /* 0x000fc800078e000e */
[----:B------:R0:W-:Y:S04]  /*5060*/  STG.E desc[UR8][R24.64], R21 ;  /* 0x0000001518007986 */ /* 0x0001e8000c101908 */
[----:B0-----:R-:W2:Y:S01]  /*5070*/  LDG.E R24, desc[UR8][R26.64] ;  /* 0x000000081a187981 */ /* 0x001ea2000c1e1900 */
[----:B------:R-:W-:Y:S01]  /*5080*/  UIADD3 UR4, UPT, UPT, UR4, 0x8, URZ ;  /* 0x0000000804047890 */ /* 0x000fe2000fffe0ff */
[----:B------:R-:W-:Y:S01]  /*5090*/  IADD3 R18, P0, PT, R18, 0x20, RZ ;  /* 0x0000002012127810 */ /* 0x000fe20007f1e0ff */
[C---:B------:R-:W-:Y:S01]  /*50a0*/  IMAD.WIDE.U32 R16, R0.reuse, 0x4, R16 ;  /* 0x0000000400107825 */ /* 0x040fe200078e0010 */
[----:B------:R-:W-:Y:S01]  /*50b0*/  IADD3 R8, PT, PT, R0, R8, RZ ;  /* 0x0000000800087210 */ /* 0x000fe20007ffe0ff */
[----:B------:R-:W-:Y:S01]  /*50c0*/  UISETP.NE.AND UP0, UPT, UR4, URZ, UPT ;  /* 0x000000ff0400728c */ /* 0x000fe2000bf05270 */
[----:B------:R-:W-:-:S02]  /*50d0*/  IADD3.X R19, PT, PT, RZ, R19, RZ, P0, !PT ;  /* 0x00000013ff137210 */ /* 0x000fc400007fe4ff */
[C---:B------:R-:W-:Y:S02]  /*50e0*/  IADD3 R5, PT, PT, R0.reuse, R5, RZ ;  /* 0x0000000500057210 */ /* 0x040fe40007ffe0ff */
[C---:B------:R-:W-:Y:S02]  /*50f0*/  IADD3 R7, PT, PT, R0.reuse, R7, RZ ;  /* 0x0000000700077210 */ /* 0x040fe40007ffe0ff */
[C---:B------:R-:W-:Y:S02]  /*5100*/  IADD3 R9, PT, PT, R0.reuse, R9, RZ ;  /* 0x0000000900097210 */ /* 0x040fe40007ffe0ff */
[C---:B------:R-:W-:Y:S02]  /*5110*/  IADD3 R29, PT, PT, R0.reuse, R29, RZ ;  /* 0x0000001d001d7210 */ /* 0x040fe40007ffe0ff */
[C---:B------:R-:W-:Y:S02]  /*5120*/  IADD3 R4, PT, PT, R0.reuse, R4, RZ ;  /* 0x0000000400047210 */ /* 0x040fe40007ffe0ff */
[----:B------:R-:W-:Y:S01]  /*5130*/  IADD3 R6, PT, PT, R0, R6, RZ ;  /* 0x0000000600067210 */ /* 0x000fe20007ffe0ff */
[----:B--2---:R-:W-:-:S05]  /*5140*/  FFMA R25, R21, UR17, R24 ;  /* 0x0000001115197c23 */ /* 0x004fca0008000018 */
[----:B------:R1:W-:Y:S01]  /*5150*/  STG.E desc[UR8][R26.64], R25 ;  /* 0x000000191a007986 */ /* 0x0003e2000c101908 */
[----:B------:R-:W-:Y:S05]  /*5160*/  BRA.U UP0, `(.L_x_57) ;  /* 0xfffffff900c47547 */ /* 0x000fea000b83ffff */
[----:B------:R-:W-:-:S07]  /*5170*/  MOV R13, UR10 ;  /* 0x0000000a000d7c02 */ /* 0x000fce0008000f00 */
.L_x_56:
[----:B------:R-:W-:-:S09]  /*5180*/  UISETP.NE.AND UP0, UPT, UR11, URZ, UPT ;  /* 0x000000ff0b00728c */ /* 0x000fd2000bf05270 */
[----:B------:R-:W-:Y:S05]  /*5190*/  BRA.U !UP0, `(.L_x_58) ;  /* 0x0000000508707547 */ /* 0x000fea000b800000 */
[----:B------:R-:W-:Y:S02]  /*51a0*/  UIADD3 UR4, UPT, UPT, UR11, -0x1, URZ ;  /* 0xffffffff0b047890 */ /* 0x000fe4000fffe0ff */
[----:B------:R-:W-:Y:S02]  /*51b0*/  UISETP.NE.AND UP1, UPT, UR7, URZ, UPT ;  /* 0x000000ff0700728c */ /* 0x000fe4000bf25270 */
[----:B------:R-:W-:-:S09]  /*51c0*/  UISETP.GE.U32.AND UP0, UPT, UR4, 0x3, UPT ;  /* 0x000000030400788c */ /* 0x000fd2000bf06070 */
[----:B------:R-:W-:Y:S05]  /*51d0*/  BRA.U !UP0, `(.L_x_59) ;  /* 0x0000000108ac7547 */ /* 0x000fea000b800000 */
[----:B------:R-:W2:Y:S01]  /*51e0*/  LDC.64 R8, c[0x0][0x380] ;  /* 0x0000e000ff087b82 */ /* 0x000ea20000000a00 */
[----:B------:R-:W3:Y:S07]  /*51f0*/  LDCU UR4, c[0x0][0x3fc] ;  /* 0x00007f80ff0477ac */ /* 0x000eee0008000800 */
[----:B------:R-:W4:Y:S08]  /*5200*/  LDC R12, c[0x0][0x3f4] ;  /* 0x0000fd00ff0c7b82 */ /* 0x000f300000000800 */
[----:B-1----:R-:W1:Y:S01]  /*5210*/  LDC.64 R6, c[0x0][0x3d0] ;  /* 0x0000f400ff067b82 */ /* 0x002e620000000a00 */
[----:B--2---:R-:W-:-:S07]  /*5220*/  IMAD.WIDE.U32 R8, R13, 0x4, R8 ;  /* 0x000000040d087825 */ /* 0x004fce00078e0008 */
[----:B------:R-:W2:Y:S01]  /*5230*/  LDC.64 R4, c[0x0][0x388] ;  /* 0x0000e200ff047b82 */ /* 0x000ea20000000a00 */
[----:B------:R-:W5:Y:S01]  /*5240*/  LDG.E R16, desc[UR8][R8.64] ;  /* 0x0000000808107981 */ /* 0x000f62000c1e1900 */
[----:B----4-:R-:W-:-:S04]  /*5250*/  IMAD R19, R13, R12, R2 ;  /* 0x0000000c0d137224 */ /* 0x010fc800078e0202 */
[----:B-1----:R-:W-:-:S04]  /*5260*/  IMAD.WIDE.U32 R14, R19, 0x4, R6 ;  /* 0x00000004130e7825 */ /* 0x002fc800078e0006 */
[----:B-----5:R-:W-:Y:S01]  /*5270*/  FMUL R23, R3, R16 ;  /* 0x0000001003177220 */ /* 0x020fe20000400000 */
[----:B--2---:R-:W-:-:S04]  /*5280*/  IMAD.WIDE.U32 R16, R19, 0x4, R4 ;  /* 0x0000000413107825 */ /* 0x004fc800078e0004 */
[----:B------:R1:W-:Y:S04]  /*5290*/  STG.E desc[UR8][R14.64], R23 ;  /* 0x000000170e007986 */ /* 0x0003e8000c101908 */
[----:B------:R-:W3:Y:S02]  /*52a0*/  LDG.E R18, desc[UR8][R16.64] ;  /* 0x0000000810127981 */ /* 0x000ee4000c1e1900 */
[----:B---3--:R-:W-:-:S05]  /*52b0*/  FFMA R25, R23, UR4, R18 ;  /* 0x0000000417197c23 */ /* 0x008fca0008000012 */
[----:B------:R2:W-:Y:S04]  /*52c0*/  STG.E desc[UR8][R16.64], R25 ;  /* 0x0000001910007986 */ /* 0x0005e8000c101908 */
[----:B------:R-:W3:Y:S01]  /*52d0*/  LDG.E R20, desc[UR8][R8.64+0x4] ;  /* 0x0000040808147981 */ /* 0x000ee2000c1e1900 */
[----:B------:R-:W-:-:S05]  /*52e0*/  IADD3 R29, PT, PT, R19, R12, RZ ;  /* 0x0000000c131d7210 */ /* 0x000fca0007ffe0ff */
[----:B------:R-:W-:-:S04]  /*52f0*/  IMAD.WIDE.U32 R18, R29, 0x4, R6 ;  /* 0x000000041d127825 */ /* 0x000fc800078e0006 */
[----:B---3--:R-:W-:Y:S01]  /*5300*/  FMUL R27, R3, R20 ;  /* 0x00000014031b7220 */ /* 0x008fe20000400000 */
[----:B------:R-:W-:-:S04]  /*5310*/  IMAD.WIDE.U32 R20, R29, 0x4, R4 ;  /* 0x000000041d147825 */ /* 0x000fc800078e0004 */
[----:B------:R3:W-:Y:S04]  /*5320*/  STG.E desc[UR8][R18.64], R27 ;  /* 0x0000001b12007986 */ /* 0x0007e8000c101908 */
[----:B-1----:R-:W4:Y:S02]  /*5330*/  LDG.E R14, desc[UR8][R20.64] ;  /* 0x00000008140e7981 */ /* 0x002f24000c1e1900 */
[----:B----4-:R-:W-:-:S05]  /*5340*/  FFMA R23, R27, UR4, R14 ;  /* 0x000000041b177c23 */ /* 0x010fca000800000e */
[----:B------:R1:W-:Y:S04]  /*5350*/  STG.E desc[UR8][R20.64], R23 ;  /* 0x0000001714007986 */ /* 0x0003e8000c101908 */
[----:B------:R-:W4:Y:S01]  /*5360*/  LDG.E R22, desc[UR8][R8.64+0x8] ;  /* 0x0000080808167981 */ /* 0x000f22000c1e1900 */
[----:B------:R-:W-:-:S05]  /*5370*/  IADD3 R29, PT, PT, R29, R12, RZ ;  /* 0x0000000c1d1d7210 */ /* 0x000fca0007ffe0ff */
[----:B------:R-:W-:-:S04]  /*5380*/  IMAD.WIDE.U32 R14, R29, 0x4, R6 ;  /* 0x000000041d0e7825 */ /* 0x000fc800078e0006 */
[----:B--2---:R-:W-:-:S04]  /*5390*/  IMAD.WIDE.U32 R16, R29, 0x4, R4 ;  /* 0x000000041d107825 */ /* 0x004fc800078e0004 */
[----:B----4-:R-:W-:-:S05]  /*53a0*/  FMUL R25, R3, R22 ;  /* 0x0000001603197220 */ /* 0x010fca0000400000 */
[----:B------:R2:W-:Y:S04]  /*53b0*/  STG.E desc[UR8][R14.64], R25 ;  /* 0x000000190e007986 */ /* 0x0005e8000c101908 */
[----:B------:R-:W3:Y:S02]  /*53c0*/  LDG.E R22, desc[UR8][R16.64] ;  /* 0x0000000810167981 */ /* 0x000ee4000c1e1900 */
[----:B---3--:R-:W-:-:S05]  /*53d0*/  FFMA R19, R25, UR4, R22 ;  /* 0x0000000419137c23 */ /* 0x008fca0008000016 */
[----:B------:R3:W-:Y:S04]  /*53e0*/  STG.E desc[UR8][R16.64], R19 ;  /* 0x0000001310007986 */ /* 0x0007e8000c101908 */
[----:B------:R-:W1:Y:S01]  /*53f0*/  LDG.E R18, desc[UR8][R8.64+0xc] ;  /* 0x00000c0808127981 */ /* 0x000e62000c1e1900 */
[----:B------:R-:W-:-:S05]  /*5400*/  IADD3 R29, PT, PT, R29, R12, RZ ;  /* 0x0000000c1d1d7210 */ /* 0x000fca0007ffe0ff */
[----:B------:R-:W-:-:S04]  /*5410*/  IMAD.WIDE.U32 R6, R29, 0x4, R6 ;  /* 0x000000041d067825 */ /* 0x000fc800078e0006 */
[----:B------:R-:W-:-:S04]  /*5420*/  IMAD.WIDE.U32 R4, R29, 0x4, R4 ;  /* 0x000000041d047825 */ /* 0x000fc800078e0004 */
[----:B-1----:R-:W-:-:S05]  /*5430*/  FMUL R21, R3, R18 ;  /* 0x0000001203157220 */ /* 0x002fca0000400000 */
[----:B------:R3:W-:Y:S04]  /*5440*/  STG.E desc[UR8][R6.64], R21 ;  /* 0x0000001506007986 */ /* 0x0007e8000c101908 */
[----:B------:R-:W2:Y:S01]  /*5450*/  LDG.E R12, desc[UR8][R4.64] ;  /* 0x00000008040c7981 */ /* 0x000ea2000c1e1900 */
[----:B------:R-:W-:Y:S01]  /*5460*/  IADD3 R13, PT, PT, R13, 0x4, RZ ;  /* 0x000000040d0d7810 */ /* 0x000fe20007ffe0ff */
[----:B--2---:R-:W-:-:S05]  /*5470*/  FFMA R15, R21, UR4, R12 ;  /* 0x00000004150f7c23 */ /* 0x004fca000800000c */
[----:B------:R3:W-:Y:S02]  /*5480*/  STG.E desc[UR8][R4.64], R15 ;  /* 0x0000000f04007986 */ /* 0x0007e4000c101908 */
.L_x_59:
[----:B------:R-:W-:Y:S05]  /*5490*/  BRA.U !UP1, `(.L_x_58) ;  /* 0x0000000109b07547 */ /* 0x000fea000b800000 */
[----:B------:R-:W-:Y:S02]  /*54a0*/  UISETP.NE.AND UP1, UPT, UR7, 0x1, UPT ;  /* 0x000000010700788c */ /* 0x000fe4000bf25270 */
[----:B------:R-:W-:-:S07]  /*54b0*/  ULOP3.LUT UP0, URZ, UR16, 0x1, URZ, 0xc0, !UPT ;  /* 0x0000000110ff7892 */ /* 0x000fce000f80c0ff */
[----:B------:R-:W-:Y:S05]  /*54c0*/  BRA.U !UP1, `(.L_x_60) ;  /* 0x0000000109647547 */ /* 0x000fea000b800000 */
[----:B------:R-:W2:Y:S01]  /*54d0*/  LDC.64 R8, c[0x0][0x380] ;  /* 0x0000e000ff087b82 */ /* 0x000ea20000000a00 */
[----:B------:R-:W4:Y:S07]  /*54e0*/  LDCU UR4, c[0x0][0x3fc] ;  /* 0x00007f80ff0477ac */ /* 0x000f2e0008000800 */
[----:B-1----:R-:W1:Y:S08]  /*54f0*/  LDC R18, c[0x0][0x3f4] ;  /* 0x0000fd00ff127b82 */ /* 0x002e700000000800 */
[----:B---3--:R-:W3:Y:S01]  /*5500*/  LDC.64 R6, c[0x0][0x3d0] ;  /* 0x0000f400ff067b82 */ /* 0x008ee20000000a00 */
[----:B--2---:R-:W-:-:S07]  /*5510*/  IMAD.WIDE.U32 R8, R13, 0x4, R8 ;  /* 0x000000040d087825 */ /* 0x004fce00078e0008 */
[----:B------:R-:W2:Y:S01]  /*5520*/  LDC.64 R4, c[0x0][0x388] ;  /* 0x0000e200ff047b82 */ /* 0x000ea20000000a00 */
[----:B------:R-:W5:Y:S01]  /*5530*/  LDG.E R12, desc[UR8][R8.64] ;  /* 0x00000008080c7981 */ /* 0x000f62000c1e1900 */
[----:B-1----:R-:W-:-:S04]  /*5540*/  IMAD R23, R13, R18, R2 ;  /* 0x000000120d177224 */ /* 0x002fc800078e0202 */
[----:B---3--:R-:W-:-:S04]  /*5550*/  IMAD.WIDE.U32 R16, R23, 0x4, R6 ;  /* 0x0000000417107825 */ /* 0x008fc800078e0006 */
[----:B--2---:R-:W-:-:S04]  /*5560*/  IMAD.WIDE.U32 R14, R23, 0x4, R4 ;  /* 0x00000004170e7825 */ /* 0x004fc800078e0004 */
[----:B-----5:R-:W-:-:S05]  /*5570*/  FMUL R19, R3, R12 ;  /* 0x0000000c03137220 */ /* 0x020fca0000400000 */
[----:B------:R1:W-:Y:S04]  /*5580*/  STG.E desc[UR8][R16.64], R19 ;  /* 0x0000001310007986 */ /* 0x0003e8000c101908 */
[----:B------:R-:W4:Y:S02]  /*5590*/  LDG.E R12, desc[UR8][R14.64] ;  /* 0x000000080e0c7981 */ /* 0x000f24000c1e1900 */
[----:B----4-:R-:W-:-:S05]  /*55a0*/  FFMA R21, R19, UR4, R12 ;  /* 0x0000000413157c23 */ /* 0x010fca000800000c */
[----:B------:R2:W-:Y:S04]  /*55b0*/  STG.E desc[UR8][R14.64], R21 ;  /* 0x000000150e007986 */ /* 0x0005e8000c101908 */
[----:B------:R-:W3:Y:S01]  /*55c0*/  LDG.E R8, desc[UR8][R8.64+0x4] ;  /* 0x0000040808087981 */ /* 0x000ee2000c1e1900 */
[----:B------:R-:W-:-:S05]  /*55d0*/  IADD3 R25, PT, PT, R23, R18, RZ ;  /* 0x0000001217197210 */ /* 0x000fca0007ffe0ff */
[----:B------:R-:W-:-:S04]  /*55e0*/  IMAD.WIDE.U32 R6, R25, 0x4, R6 ;  /* 0x0000000419067825 */ /* 0x000fc800078e0006 */
[----:B------:R-:W-:-:S04]  /*55f0*/  IMAD.WIDE.U32 R4, R25, 0x4, R4 ;  /* 0x0000000419047825 */ /* 0x000fc800078e0004 */
[----:B---3--:R-:W-:-:S05]  /*5600*/  FMUL R23, R3, R8 ;  /* 0x0000000803177220 */ /* 0x008fca0000400000 */
[----:B------:R2:W-:Y:S04]  /*5610*/  STG.E desc[UR8][R6.64], R23 ;  /* 0x0000001706007986 */ /* 0x0005e8000c101908 */
[----:B------:R-:W1:Y:S01]  /*5620*/  LDG.E R12, desc[UR8][R4.64] ;  /* 0x00000008040c7981 */ /* 0x000e62000c1e1900 */
[----:B------:R-:W-:Y:S01]  /*5630*/  IADD3 R13, PT, PT, R13, 0x2, RZ ;  /* 0x000000020d0d7810 */ /* 0x000fe20007ffe0ff */
[----:B-1----:R-:W-:-:S05]  /*5640*/  FFMA R17, R23, UR4, R12 ;  /* 0x0000000417117c23 */ /* 0x002fca000800000c */
[----:B------:R2:W-:Y:S02]  /*5650*/  STG.E desc[UR8][R4.64], R17 ;  /* 0x0000001104007986 */ /* 0x0005e4000c101908 */
.L_x_60:
[----:B------:R-:W-:Y:S05]  /*5660*/  BRA.U !UP0, `(.L_x_58) ;  /* 0x00000001083c7547 */ /* 0x000fea000b800000 */
[----:B--23--:R-:W2:Y:S01]  /*5670*/  LDC.64 R4, c[0x0][0x380] ;  /* 0x0000e000ff047b82 */ /* 0x00cea20000000a00 */
[----:B------:R-:W3:Y:S07]  /*5680*/  LDCU UR4, c[0x0][0x3fc] ;  /* 0x00007f80ff0477ac */ /* 0x000eee0008000800 */
[----:B------:R-:W4:Y:S08]  /*5690*/  LDC R12, c[0x0][0x3f4] ;  /* 0x0000fd00ff0c7b82 */ /* 0x000f300000000800 */
[----:B-1----:R-:W1:Y:S01]  /*56a0*/  LDC.64 R6, c[0x0][0x3d0] ;  /* 0x0000f400ff067b82 */ /* 0x002e620000000a00 */
[----:B--2---:R-:W-:-:S07]  /*56b0*/  IMAD.WIDE.U32 R4, R13, 0x4, R4 ;  /* 0x000000040d047825 */ /* 0x004fce00078e0004 */
[----:B------:R-:W2:Y:S01]  /*56c0*/  LDC.64 R8, c[0x0][0x388] ;  /* 0x0000e200ff087b82 */ /* 0x000ea20000000a00 */
[----:B------:R-:W0:Y:S01]  /*56d0*/  LDG.E R4, desc[UR8][R4.64] ;  /* 0x0000000804047981 */ /* 0x000e22000c1e1900 */
[----:B----4-:R-:W-:-:S04]  /*56e0*/  IMAD R13, R13, R12, R2 ;  /* 0x0000000c0d0d7224 */ /* 0x010fc800078e0202 */
[----:B-1----:R-:W-:-:S04]  /*56f0*/  IMAD.WIDE.U32 R6, R13, 0x4, R6 ;  /* 0x000000040d067825 */ /* 0x002fc800078e0006 */
[----:B--2---:R-:W-:-:S04]  /*5700*/  IMAD.WIDE.U32 R8, R13, 0x4, R8 ;  /* 0x000000040d087825 */ /* 0x004fc800078e0008 */
[----:B0-----:R-:W-:-:S05]  /*5710*/  FMUL R3, R3, R4 ;  /* 0x0000000403037220 */ /* 0x001fca0000400000 */
[----:B------:R4:W-:Y:S04]  /*5720*/  STG.E desc[UR8][R6.64], R3 ;  /* 0x0000000306007986 */ /* 0x0009e8000c101908 */
[----:B------:R-:W3:Y:S02]  /*5730*/  LDG.E R12, desc[UR8][R8.64] ;  /* 0x00000008080c7981 */ /* 0x000ee4000c1e1900 */
[----:B---3--:R-:W-:-:S05]  /*5740*/  FFMA R5, R3, UR4, R12 ;  /* 0x0000000403057c23 */ /* 0x008fca000800000c */
[----:B------:R4:W-:Y:S02]  /*5750*/  STG.E desc[UR8][R8.64], R5 ;  /* 0x0000000508007986 */ /* 0x0009e4000c101908 */
.L_x_58:
[----:B--234-:R-:W2:Y:S01]  /*5760*/  LDC.64 R4, c[0x0][0x390] ;  /* 0x0000e400ff047b82 */ /* 0x01cea20000000a00 */
[----:B0-----:R-:W3:Y:S01]  /*5770*/  LDG.E R10, desc[UR8][R10.64] ;  /* 0x000000080a0a7981 */ /* 0x001ee2000c1e1900 */
[----:B------:R-:W0:Y:S01]  /*5780*/  LDCU UR5, c[0x0][0x3f4] ;  /* 0x00007e80ff0577ac */ /* 0x000e220008000800 */
[----:B------:R-:W3:Y:S01]  /*5790*/  LDCU UR4, c[0x0][0x3fc] ;  /* 0x00007f80ff0477ac */ /* 0x000ee20008000800 */
[----:B--2---:R-:W-:-:S05]  /*57a0*/  IMAD.WIDE.U32 R4, R2, 0x4, R4 ;  /* 0x0000000402047825 */ /* 0x004fca00078e0004 */
[----:B------:R-:W3:Y:S01]  /*57b0*/  LDG.E R3, desc[UR8][R4.64] ;  /* 0x0000000804037981 */ /* 0x000ee2000c1e1900 */
[----:B------:R-:W-:-:S04]  /*57c0*/  IADD3 R2, PT, PT, R2, 0x1, RZ ;  /* 0x0000000102027810 */ /* 0x000fc80007ffe0ff */
[----:B0-----:R-:W-:Y:S01]  /*57d0*/  ISETP.NE.AND P0, PT, R2, UR5, PT ;  /* 0x0000000502007c0c */ /* 0x001fe2000bf05270 */
[----:B---3--:R-:W-:-:S05]  /*57e0*/  FFMA R3, R10, UR4, R3 ;  /* 0x000000040a037c23 */ /* 0x008fca0008000003 */
[----:B------:R0:W-:Y:S07]  /*57f0*/  STG.E desc[UR8][R4.64], R3 ;  /* 0x0000000304007986 */ /* 0x0001ee000c101908 */
[----:B------:R-:W-:Y:S05]  /*5800*/  @!P0 EXIT ;  /* 0x000000000000894d */ /* 0x000fea0003800000 */
[----:B------:R-:W-:Y:S05]  /*5810*/  BRA `(.L_x_61) ;  /* 0xfffffff000a47947 */ /* 0x000fea000383ffff */
.L_x_55:
[----:B------:R-:W-:Y:S01]  /*5820*/  MOV R0, RZ ;  /* 0x000000ff00007202 */ /* 0x000fe20000000f00 */
[----:B------:R-:W-:Y:S06]  /*5830*/  @!P1 BRA `(.L_x_62) ;  /* 0x0000000000b09947 */ /* 0x000fec0003800000 */
[----:B--23--:R-:W2:Y:S01]  /*5840*/  LDC.64 R12, c[0x0][0x390] ;  /* 0x0000e400ff0c7b82 */ /* 0x00cea20000000a00 */
[----:B0-----:R-:W-:Y:S01]  /*5850*/  HFMA2 R3, -RZ, RZ, 0, 0 ;  /* 0x00000000ff037431 */ /* 0x001fe200000001ff */
[----:B------:R-:W-:-:S06]  /*5860*/  LOP3.LUT R0, R2, 0x7ffffff8, RZ, 0xc0, !PT ;  /* 0x7ffffff802007812 */ /* 0x000fcc00078ec0ff */
[----:B-1--4-:R-:W0:Y:S02]  /*5870*/  LDC.64 R16, c[0x0][0x3d8] ;  /* 0x0000f600ff107b82 */ /* 0x012e240000000a00 */
.L_x_63:
[----:B---3--:R-:W-:-:S05]  /*5880*/  LEA R8, R3, R1, 0x2 ;  /* 0x0000000103087211 */ /* 0x008fca00078e10ff */
[----:B------:R-:W3:Y:S01]  /*5890*/  LDL.128 R4, [R8] ;  /* 0x0000000008047983 */ /* 0x000ee20000100c00 */
[----:B0-----:R-:W-:-:S04]  /*58a0*/  IMAD.WIDE.U32 R20, R3, 0x4, R16 ;  /* 0x0000000403147825 */ /* 0x001fc800078e0010 */
[----:B--2---:R-:W-:Y:S01]  /*58b0*/  IMAD.WIDE.U32 R18, R3, 0x4, R12 ;  /* 0x0000000403127825 */ /* 0x004fe200078e000c */
[----:B---3--:R-:W-:Y:S04]  /*58c0*/  STG.E desc[UR8][R20.64], R4 ;  /* 0x0000000414007986 */ /* 0x008fe8000c101908 */
[----:B------:R-:W2:Y:S02]  /*58d0*/  LDG.E R9, desc[UR8][R18.64] ;  /* 0x0000000812097981 */ /* 0x000ea4000c1e1900 */
[----:B--2---:R-:W-:-:S05]  /*58e0*/  FFMA R9, R4, UR5, R9 ;  /* 0x0000000504097c23 */ /* 0x004fca0008000009 */
[----:B------:R0:W-:Y:S04]  /*58f0*/  STG.E desc[UR8][R18.64], R9 ;  /* 0x0000000912007986 */ /* 0x0001e8000c101908 */
[----:B------:R1:W-:Y:S04]  /*5900*/  STG.E desc[UR8][R20.64+0x4], R5 ;  /* 0x0000040514007986 */ /* 0x0003e8000c101908 */
[----:B------:R-:W2:Y:S02]  /*5910*/  LDG.E R10, desc[UR8][R18.64+0x4] ;  /* 0x00000408120a7981 */ /* 0x000ea4000c1e1900 */
[----:B--2---:R-:W-:-:S05]  /*5920*/  FFMA R15, R5, UR5, R10 ;  /* 0x00000005050f7c23 */ /* 0x004fca000800000a */
[----:B------:R2:W-:Y:S04]  /*5930*/  STG.E desc[UR8][R18.64+0x4], R15 ;  /* 0x0000040f12007986 */ /* 0x0005e8000c101908 */
[----:B------:R-:W-:Y:S04]  /*5940*/  STG.E desc[UR8][R20.64+0x8], R6 ;  /* 0x0000080614007986 */ /* 0x000fe8000c101908 */
[----:B------:R-:W3:Y:S02]  /*5950*/  LDG.E R11, desc[UR8][R18.64+0x8] ;  /* 0x00000808120b7981 */ /* 0x000ee4000c1e1900 */
[----:B---3--:R-:W-:-:S02]  /*5960*/  FFMA R23, R6, UR5, R11 ;  /* 0x0000000506177c23 */ /* 0x008fc4000800000b */
[----:B0-----:R-:W3:Y:S04]  /*5970*/  LDL.128 R8, [R8+0x10] ;  /* 0x0000100008087983 */ /* 0x001ee80000100c00 */
[----:B------:R-:W-:Y:S04]  /*5980*/  STG.E desc[UR8][R18.64+0x8], R23 ;  /* 0x0000081712007986 */ /* 0x000fe8000c101908 */
[----:B------:R0:W-:Y:S04]  /*5990*/  STG.E desc[UR8][R20.64+0xc], R7 ;  /* 0x00000c0714007986 */ /* 0x0001e8000c101908 */
[----:B------:R-:W1:Y:S02]  /*59a0*/  LDG.E R4, desc[UR8][R18.64+0xc] ;  /* 0x00000c0812047981 */ /* 0x000e64000c1e1900 */
[----:B-1----:R-:W-:-:S05]  /*59b0*/  FFMA R5, R7, UR5, R4 ;  /* 0x0000000507057c23 */ /* 0x002fca0008000004 */
[----:B------:R1:W-:Y:S04]  /*59c0*/  STG.E desc[UR8][R18.64+0xc], R5 ;  /* 0x00000c0512007986 */ /* 0x0003e8000c101908 */
[----:B---3--:R3:W-:Y:S04]  /*59d0*/  STG.E desc[UR8][R20.64+0x10], R8 ;  /* 0x0000100814007986 */ /* 0x0087e8000c101908 */
[----:B--2---:R-:W2:Y:S02]  /*59e0*/  LDG.E R15, desc[UR8][R18.64+0x10] ;  /* 0x00001008120f7981 */ /* 0x004ea4000c1e1900 */
[----:B--2---:R-:W-:-:S05]  /*59f0*/  FFMA R15, R8, UR5, R15 ;  /* 0x00000005080f7c23 */ /* 0x004fca000800000f */
[----:B------:R3:W-:Y:S04]  /*5a00*/  STG.E desc[UR8][R18.64+0x10], R15 ;  /* 0x0000100f12007986 */ /* 0x0007e8000c101908 */
[----:B------:R3:W-:Y:S04]  /*5a10*/  STG.E desc[UR8][R20.64+0x14], R9 ;  /* 0x0000140914007986 */ /* 0x0007e8000c101908 */
[----:B------:R-:W0:Y:S02]  /*5a20*/  LDG.E R4, desc[UR8][R18.64+0x14] ;  /* 0x0000140812047981 */ /* 0x000e24000c1e1900 */
[----:B0-----:R-:W-:-:S05]  /*5a30*/  FFMA R7, R9, UR5, R4 ;  /* 0x0000000509077c23 */ /* 0x001fca0008000004 */
[----:B------:R3:W-:Y:S04]  /*5a40*/  STG.E desc[UR8][R18.64+0x14], R7 ;  /* 0x0000140712007986 */ /* 0x0007e8000c101908 */
[----:B------:R3:W-:Y:S04]  /*5a50*/  STG.E desc[UR8][R20.64+0x18], R10 ;  /* 0x0000180a14007986 */ /* 0x0007e8000c101908 */
[----:B------:R-:W2:Y:S02]  /*5a60*/  LDG.E R23, desc[UR8][R18.64+0x18] ;  /* 0x0000180812177981 */ /* 0x000ea4000c1e1900 */
[----:B--2---:R-:W-:-:S05]  /*5a70*/  FFMA R23, R10, UR5, R23 ;  /* 0x000000050a177c23 */ /* 0x004fca0008000017 */
[----:B------:R3:W-:Y:S04]  /*5a80*/  STG.E desc[UR8][R18.64+0x18], R23 ;  /* 0x0000181712007986 */ /* 0x0007e8000c101908 */
[----:B------:R3:W-:Y:S04]  /*5a90*/  STG.E desc[UR8][R20.64+0x1c], R11 ;  /* 0x00001c0b14007986 */ /* 0x0007e8000c101908 */
[----:B------:R-:W1:Y:S01]  /*5aa0*/  LDG.E R4, desc[UR8][R18.64+0x1c] ;  /* 0x00001c0812047981 */ /* 0x000e62000c1e1900 */
[----:B------:R-:W-:-:S04]  /*5ab0*/  IADD3 R3, PT, PT, R3, 0x8, RZ ;  /* 0x0000000803037810 */ /* 0x000fc80007ffe0ff */
[----:B------:R-:W-:Y:S01]  /*5ac0*/  ISETP.NE.AND P1, PT, R3, R0, PT ;  /* 0x000000000300720c */ /* 0x000fe20003f25270 */
[----:B-1----:R-:W-:-:S05]  /*5ad0*/  FFMA R5, R11, UR5, R4 ;  /* 0x000000050b057c23 */ /* 0x002fca0008000004 */
[----:B------:R3:W-:Y:S07]  /*5ae0*/  STG.E desc[UR8][R18.64+0x1c], R5 ;  /* 0x00001c0512007986 */ /* 0x0007ee000c101908 */
[----:B------:R-:W-:Y:S05]  /*5af0*/  @P1 BRA `(.L_x_63) ;  /* 0xfffffffc00601947 */ /* 0x000fea000383ffff */
.L_x_62:
[----:B------:R-:W-:Y:S05]  /*5b00*/  @!P0 EXIT ;  /* 0x000000000000894d */ /* 0x000fea0003800000 */
[----:B------:R-:W-:Y:S02]  /*5b10*/  ISETP.GE.U32.AND P0, PT, R14, 0x4, PT ;  /* 0x000000040e00780c */ /* 0x000fe40003f06070 */
[----:B------:R-:W-:-:S04]  /*5b20*/  LOP3.LUT R12, R2, 0x3, RZ, 0xc0, !PT ;  /* 0x00000003020c7812 */ /* 0x000fc800078ec0ff */
[----:B------:R-:W-:-:S07]  /*5b30*/  ISETP.NE.AND P1, PT, R12, RZ, PT ;  /* 0x000000ff0c00720c */ /* 0x000fce0003f25270 */
[----:B------:R-:W-:Y:S06]  /*5b40*/  @!P0 BRA `(.L_x_64) ;  /* 0x0000000000608947 */ /* 0x000fec0003800000 */
[C---:B0-----:R-:W-:Y:S01]  /*5b50*/  LEA R3, R0.reuse, R1, 0x2 ;  /* 0x0000000100037211 */ /* 0x041fe200078e10ff */
[----:B---3--:R-:W0:Y:S04]  /*5b60*/  LDC.64 R4, c[0x0][0x3d8] ;  /* 0x0000f600ff047b82 */ /* 0x008e280000000a00 */
[----:B----4-:R-:W3:Y:S04]  /*5b70*/  LDL.64 R8, [R3] ;  /* 0x0000000003087983 */ /* 0x010ee80000100a00 */
[----:B-1----:R-:W1:Y:S01]  /*5b80*/  LDC.64 R6, c[0x0][0x390] ;  /* 0x0000e400ff067b82 */ /* 0x002e620000000a00 */
[----:B--2---:R-:W2:Y:S01]  /*5b90*/  LDL.64 R14, [R3+0x8] ;  /* 0x00000800030e7983 */ /* 0x004ea20000100a00 */
[----:B0-----:R-:W-:-:S04]  /*5ba0*/  IMAD.WIDE.U32 R4, R0, 0x4, R4 ;  /* 0x0000000400047825 */ /* 0x001fc800078e0004 */
[----:B-1----:R-:W-:Y:S01]  /*5bb0*/  IMAD.WIDE.U32 R6, R0, 0x4, R6 ;  /* 0x0000000400067825 */ /* 0x002fe200078e0006 */
[----:B---3--:R0:W-:Y:S04]  /*5bc0*/  STG.E desc[UR8][R4.64], R8 ;  /* 0x0000000804007986 */ /* 0x0081e8000c101908 */
[----:B------:R-:W3:Y:S02]  /*5bd0*/  LDG.E R11, desc[UR8][R6.64] ;  /* 0x00000008060b7981 */ /* 0x000ee4000c1e1900 */
[----:B---3--:R-:W-:-:S05]  /*5be0*/  FFMA R11, R8, UR5, R11 ;  /* 0x00000005080b7c23 */ /* 0x008fca000800000b */
[----:B------:R-:W-:Y:S04]  /*5bf0*/  STG.E desc[UR8][R6.64], R11 ;  /* 0x0000000b06007986 */ /* 0x000fe8000c101908 */
[----:B------:R1:W-:Y:S04]  /*5c00*/  STG.E desc[UR8][R4.64+0x4], R9 ;  /* 0x0000040904007986 */ /* 0x0003e8000c101908 */
[----:B------:R-:W3:Y:S02]  /*5c10*/  LDG.E R10, desc[UR8][R6.64+0x4] ;  /* 0x00000408060a7981 */ /* 0x000ee4000c1e1900 */
[----:B---3--:R-:W-:-:S05]  /*5c20*/  FFMA R13, R9, UR5, R10 ;  /* 0x00000005090d7c23 */ /* 0x008fca000800000a */
[----:B------:R3:W-:Y:S04]  /*5c30*/  STG.E desc[UR8][R6.64+0x4], R13 ;  /* 0x0000040d06007986 */ /* 0x0007e8000c101908 */
[----:B--2---:R3:W-:Y:S04]  /*5c40*/  STG.E desc[UR8][R4.64+0x8], R14 ;  /* 0x0000080e04007986 */ /* 0x0047e8000c101908 */
[----:B------:R-:W2:Y:S02]  /*5c50*/  LDG.E R17, desc[UR8][R6.64+0x8] ;  /* 0x0000080806117981 */ /* 0x000ea4000c1e1900 */
[----:B--2---:R-:W-:-:S05]  /*5c60*/  FFMA R17, R14, UR5, R17 ;  /* 0x000000050e117c23 */ /* 0x004fca0008000011 */
[----:B------:R3:W-:Y:S04]  /*5c70*/  STG.E desc[UR8][R6.64+0x8], R17 ;  /* 0x0000081106007986 */ /* 0x0007e8000c101908 */
[----:B------:R3:W-:Y:S04]  /*5c80*/  STG.E desc[UR8][R4.64+0xc], R15 ;  /* 0x00000c0f04007986 */ /* 0x0007e8000c101908 */
[----:B0-----:R-:W1:Y:S01]  /*5c90*/  LDG.E R8, desc[UR8][R6.64+0xc] ;  /* 0x00000c0806087981 */ /* 0x001e62000c1e1900 */
[----:B------:R-:W-:Y:S01]  /*5ca0*/  IADD3 R0, PT, PT, R0, 0x4, RZ ;  /* 0x0000000400007810 */ /* 0x000fe20007ffe0ff */
[----:B-1----:R-:W-:-:S05]  /*5cb0*/  FFMA R9, R15, UR5, R8 ;  /* 0x000000050f097c23 */ /* 0x002fca0008000008 */
[----:B------:R3:W-:Y:S02]  /*5cc0*/  STG.E desc[UR8][R6.64+0xc], R9 ;  /* 0x00000c0906007986 */ /* 0x0007e4000c101908 */
.L_x_64:
[----:B------:R-:W-:Y:S05]  /*5cd0*/  @!P1 EXIT ;  /* 0x000000000000994d */ /* 0x000fea0003800000 */
[----:B------:R-:W-:Y:S02]  /*5ce0*/  ISETP.NE.AND P0, PT, R12, 0x1, PT ;  /* 0x000000010c00780c */ /* 0x000fe40003f05270 */
[----:B------:R-:W-:-:S04]  /*5cf0*/  LOP3.LUT R2, R2, 0x1, RZ, 0xc0, !PT ;  /* 0x0000000102027812 */ /* 0x000fc800078ec0ff */
[----:B------:R-:W-:-:S07]  /*5d00*/  ISETP.NE.U32.AND P1, PT, R2, 0x1, PT ;  /* 0x000000010200780c */ /* 0x000fce0003f25070 */
[----:B------:R-:W-:Y:S06]  /*5d10*/  @!P0 BRA `(.L_x_65) ;  /* 0x00000000003c8947 */ /* 0x000fec0003800000 */
[C---:B---3--:R-:W-:Y:S01]  /*5d20*/  LEA R8, R0.reuse, R1, 0x2 ;  /* 0x0000000100087211 */ /* 0x048fe200078e10ff */
[----:B0-----:R-:W0:Y:S04]  /*5d30*/  LDC.64 R2, c[0x0][0x3d8] ;  /* 0x0000f600ff027b82 */ /* 0x001e280000000a00 */
[----:B------:R-:W3:Y:S04]  /*5d40*/  LDL.64 R10, [R8] ;  /* 0x00000000080a7983 */ /* 0x000ee80000100a00 */
[----:B------:R-:W5:Y:S01]  /*5d50*/  LDC.64 R4, c[0x0][0x390] ;  /* 0x0000e400ff047b82 */ /* 0x000f620000000a00 */
[----:B0-----:R-:W-:-:S04]  /*5d60*/  IMAD.WIDE.U32 R2, R0, 0x4, R2 ;  /* 0x0000000400027825 */ /* 0x001fc800078e0002 */
[----:B-----5:R-:W-:Y:S01]  /*5d70*/  IMAD.WIDE.U32 R4, R0, 0x4, R4 ;  /* 0x0000000400047825 */ /* 0x020fe200078e0004 */
[----:B---3--:R0:W-:Y:S04]  /*5d80*/  STG.E desc[UR8][R2.64], R10 ;  /* 0x0000000a02007986 */ /* 0x0081e8000c101908 */
[----:B-1----:R-:W3:Y:S02]  /*5d90*/  LDG.E R7, desc[UR8][R4.64] ;  /* 0x0000000804077981 */ /* 0x002ee4000c1e1900 */
[----:B---3--:R-:W-:-:S05]  /*5da0*/  FFMA R7, R10, UR5, R7 ;  /* 0x000000050a077c23 */ /* 0x008fca0008000007 */
[----:B------:R0:W-:Y:S04]  /*5db0*/  STG.E desc[UR8][R4.64], R7 ;  /* 0x0000000704007986 */ /* 0x0001e8000c101908 */
[----:B------:R0:W-:Y:S04]  /*5dc0*/  STG.E desc[UR8][R2.64+0x4], R11 ;  /* 0x0000040b02007986 */ /* 0x0001e8000c101908 */
[----:B------:R-:W4:Y:S01]  /*5dd0*/  LDG.E R6, desc[UR8][R4.64+0x4] ;  /* 0x0000040804067981 */ /* 0x000f22000c1e1900 */
[----:B------:R-:W-:Y:S01]  /*5de0*/  IADD3 R0, PT, PT, R0, 0x2, RZ ;  /* 0x0000000200007810 */ /* 0x000fe20007ffe0ff */
[----:B----4-:R-:W-:-:S05]  /*5df0*/  FFMA R9, R11, UR5, R6 ;  /* 0x000000050b097c23 */ /* 0x010fca0008000006 */
[----:B------:R0:W-:Y:S02]  /*5e00*/  STG.E desc[UR8][R4.64+0x4], R9 ;  /* 0x0000040904007986 */ /* 0x0001e4000c101908 */
.L_x_65:
[----:B------:R-:W-:Y:S05]  /*5e10*/  @P1 EXIT ;  /* 0x000000000000194d */ /* 0x000fea0003800000 */
[C---:B---3--:R-:W-:Y:S01]  /*5e20*/  LEA R6, R0.reuse, R1, 0x2 ;  /* 0x0000000100067211 */ /* 0x048fe200078e10ff */
[----:B0-----:R-:W0:Y:S04]  /*5e30*/  LDC.64 R2, c[0x0][0x3d8] ;  /* 0x0000f600ff027b82 */ /* 0x001e280000000a00 */
[----:B-1----:R-:W3:Y:S04]  /*5e40*/  LDL R7, [R6] ;  /* 0x0000000006077983 */ /* 0x002ee80000100800 */
[----:B------:R-:W1:Y:S01]  /*5e50*/  LDC.64 R4, c[0x0][0x390] ;  /* 0x0000e400ff047b82 */ /* 0x000e620000000a00 */
[----:B0-----:R-:W-:-:S04]  /*5e60*/  IMAD.WIDE.U32 R2, R0, 0x4, R2 ;  /* 0x0000000400027825 */ /* 0x001fc800078e0002 */
[----:B-1----:R-:W-:Y:S01]  /*5e70*/  IMAD.WIDE.U32 R4, R0, 0x4, R4 ;  /* 0x0000000400047825 */ /* 0x002fe200078e0004 */
[----:B---3--:R-:W-:Y:S04]  /*5e80*/  STG.E desc[UR8][R2.64], R7 ;  /* 0x0000000702007986 */ /* 0x008fe8000c101908 */
[----:B------:R-:W4:Y:S02]  /*5e90*/  LDG.E R0, desc[UR8][R4.64] ;  /* 0x0000000804007981 */ /* 0x000f24000c1e1900 */
[----:B----4-:R-:W-:-:S05]  /*5ea0*/  FFMA R9, R7, UR5, R0 ;  /* 0x0000000507097c23 */ /* 0x010fca0008000000 */
[----:B------:R-:W-:Y:S01]  /*5eb0*/  STG.E desc[UR8][R4.64], R9 ;  /* 0x0000000904007986 */ /* 0x000fe2000c101908 */
[----:B------:R-:W-:Y:S05]  /*5ec0*/  EXIT ;  /* 0x000000000000794d */ /* 0x000fea0003800000 */
.L_x_49:
[----:B------:R-:W5:Y:S01]  /*5ed0*/  LDG.E R3, desc[UR8][R10.64] ;  /* 0x000000080a037981 */ /* 0x000f62000c1e1900 */
[----:B------:R-:W5:Y:S02]  /*5ee0*/  LDCU UR4, c[0x0][0x3fc] ;  /* 0x00007f80ff0477ac */ /* 0x000f640008000800 */
[----:B-----5:R-:W-:-:S05]  /*5ef0*/  FFMA R3, R0, UR4, R3 ;  /* 0x0000000400037c23 */ /* 0x020fca0008000003 */
[----:B------:R-:W-:Y:S01]  /*5f00*/  STG.E desc[UR8][R10.64], R3 ;  /* 0x000000030a007986 */ /* 0x000fe2000c101908 */
[----:B------:R-:W-:Y:S05]  /*5f10*/  EXIT ;  /* 0x000000000000794d */ /* 0x000fea0003800000 */
        .weak           $__internal_0_$__cuda_sm20_rcp_rn_f32_slowpath
        .type           $__internal_0_$__cuda_sm20_rcp_rn_f32_slowpath,@function
        .size           $__internal_0_$__cuda_sm20_rcp_rn_f32_slowpath,(.L_x_71 - $__internal_0_$__cuda_sm20_rcp_rn_f32_slowpath)
$__internal_0_$__cuda_sm20_rcp_rn_f32_slowpath:
[----:B------:R-:W-:Y:S01]  /*5f20*/  SHF.L.U32 R5, R0, 0x1, RZ ;  /* 0x0000000100057819 */ /* 0x000fe200000006ff */
[----:B------:R-:W-:Y:S03]  /*5f30*/  BSSY.RECONVERGENT B1, `(.L_x_66) ;  /* 0x0000030000017945 */ /* 0x000fe60003800200 */
[----:B------:R-:W-:-:S04]  /*5f40*/  SHF.R.U32.HI R5, RZ, 0x18, R5 ;  /* 0x00000018ff057819 */ /* 0x000fc80000011605 */
[----:B------:R-:W-:-:S13]  /*5f50*/  ISETP.NE.U32.AND P0, PT, R5, RZ, PT ;  /* 0x000000ff0500720c */ /* 0x000fda0003f05070 */
[----:B------:R-:W-:Y:S05]  /*5f60*/  @P0 BRA `(.L_x_67) ;  /* 0x0000000000280947 */ /* 0x000fea0003800000 */
[----:B------:R-:W-:-:S04]  /*5f70*/  SHF.L.U32 R5, R0, 0x1, RZ ;  /* 0x0000000100057819 */ /* 0x000fc800000006ff */
[----:B------:R-:W-:-:S13]  /*5f80*/  ISETP.NE.AND P0, PT, R5, RZ, PT ;  /* 0x000000ff0500720c */ /* 0x000fda0003f05270 */
[----:B------:R-:W-:Y:S01]  /*5f90*/  @P0 FFMA R5, R0, 1.84467440737095516160e+19, RZ ;  /* 0x5f80000000050823 */ /* 0x000fe200000000ff */
[----:B------:R-:W-:Y:S08]  /*5fa0*/  @!P0 MUFU.RCP R7, R0 ;  /* 0x0000000000078308 */ /* 0x000ff00000001000 */
[----:B------:R-:W0:Y:S02]  /*5fb0*/  @P0 MUFU.RCP R6, R5 ;  /* 0x0000000500060308 */ /* 0x000e240000001000 */
[----:B0-----:R-:W-:-:S04]  /*5fc0*/  @P0 FFMA R9, R5, R6, -1 ;  /* 0xbf80000005090423 */ /* 0x001fc80000000006 */
[----:B------:R-:W-:-:S04]  /*5fd0*/  @P0 FADD.FTZ R9, -R9, -RZ ;  /* 0x800000ff09090221 */ /* 0x000fc80000010100 */
[----:B------:R-:W-:-:S04]  /*5fe0*/  @P0 FFMA R9, R6, R9, R6 ;  /* 0x0000000906090223 */ /* 0x000fc80000000006 */
[----:B------:R-:W-:Y:S01]  /*5ff0*/  @P0 FFMA R7, R9, 1.84467440737095516160e+19, RZ ;  /* 0x5f80000009070823 */ /* 0x000fe200000000ff */
[----:B------:R-:W-:Y:S06]  /*6000*/  BRA `(.L_x_68) ;  /* 0x0000000000887947 */ /* 0x000fec0003800000 */
.L_x_67:
[----:B------:R-:W-:-:S04]  /*6010*/  IADD3 R6, PT, PT, R5, -0xfd, RZ ;  /* 0xffffff0305067810 */ /* 0x000fc80007ffe0ff */
[----:B------:R-:W-:-:S13]  /*6020*/  ISETP.GT.U32.AND P0, PT, R6, 0x1, PT ;  /* 0x000000010600780c */ /* 0x000fda0003f04070 */
[----:B------:R-:W-:Y:S05]  /*6030*/  @P0 BRA `(.L_x_69) ;  /* 0x0000000000780947 */ /* 0x000fea0003800000 */
[----:B------:R-:W-:Y:S02]  /*6040*/  LOP3.LUT R27, R0, 0x7fffff, RZ, 0xc0, !PT ;  /* 0x007fffff001b7812 */ /* 0x000fe400078ec0ff */
[----:B------:R-:W-:Y:S02]  /*6050*/  MOV R9, 0x3 ;  /* 0x0000000300097802 */ /* 0x000fe40000000f00 */
[----:B------:R-:W-:Y:S02]  /*6060*/  LOP3.LUT R27, R27, 0x3f800000, RZ, 0xfc, !PT ;  /* 0x3f8000001b1b7812 */ /* 0x000fe400078efcff */
[----:B------:R-:W-:Y:S02]  /*6070*/  SHF.L.U32 R9, R9, R6, RZ ;  /* 0x0000000609097219 */ /* 0x000fe400000006ff */
[----:B------:R-:W0:Y:S01]  /*6080*/  MUFU.RCP R8, R27 ;  /* 0x0000001b00087308 */ /* 0x000e220000001000 */
[----:B------:R-:W-:Y:S01]  /*6090*/  IADD3 R5, PT, PT, R5, -0xfc, RZ ;  /* 0xffffff0405057810 */ /* 0x000fe20007ffe0ff */
[----:B0-----:R-:W-:-:S04]  /*60a0*/  FFMA R23, R27, R8, -1 ;  /* 0xbf8000001b177423 */ /* 0x001fc80000000008 */
[----:B------:R-:W-:-:S04]  /*60b0*/  FADD.FTZ R23, -R23, -RZ ;  /* 0x800000ff17177221 */ /* 0x000fc80000010100 */
[CCC-:B------:R-:W-:Y:S01]  /*60c0*/  FFMA.RM R7, R8.reuse, R23.reuse, R8.reuse ;  /* 0x0000001708077223 */ /* 0x1c0fe20000004008 */
[----:B------:R-:W-:-:S04]  /*60d0*/  FFMA.RP R8, R8, R23, R8 ;  /* 0x0000001708087223 */ /* 0x000fc80000008008 */
[C---:B------:R-:W-:Y:S02]  /*60e0*/  LOP3.LUT R22, R7.reuse, 0x7fffff, RZ, 0xc0, !PT ;  /* 0x007fffff07167812 */ /* 0x040fe400078ec0ff */
[----:B------:R-:W-:Y:S02]  /*60f0*/  FSETP.NEU.FTZ.AND P0, PT, R7, R8, PT ;  /* 0x000000080700720b */ /* 0x000fe40003f1d000 */
[----:B------:R-:W-:Y:S02]  /*6100*/  LOP3.LUT R22, R22, 0x800000, RZ, 0xfc, !PT ;  /* 0x0080000016167812 */ /* 0x000fe400078efcff */
[----:B------:R-:W-:Y:S02]  /*6110*/  SEL R7, RZ, 0xffffffff, !P0 ;  /* 0xffffffffff077807 */ /* 0x000fe40004000000 */
[----:B------:R-:W-:Y:S02]  /*6120*/  LOP3.LUT R9, R9, R22, RZ, 0xc0, !PT ;  /* 0x0000001609097212 */ /* 0x000fe400078ec0ff */
[----:B------:R-:W-:-:S02]  /*6130*/  IADD3 R7, PT, PT, -R7, RZ, RZ ;  /* 0x000000ff07077210 */ /* 0x000fc40007ffe1ff */
[-C--:B------:R-:W-:Y:S02]  /*6140*/  SHF.R.U32.HI R9, RZ, R6.reuse, R9 ;  /* 0x00000006ff097219 */ /* 0x080fe40000011609 */
[--C-:B------:R-:W-:Y:S02]  /*6150*/  LOP3.LUT P1, RZ, R7, R6, R22.reuse, 0xf8, !PT ;  /* 0x0000000607ff7212 */ /* 0x100fe4000782f816 */
[C---:B------:R-:W-:Y:S02]  /*6160*/  LOP3.LUT P0, RZ, R9.reuse, 0x1, RZ, 0xc0, !PT ;  /* 0x0000000109ff7812 */ /* 0x040fe4000780c0ff */
[----:B------:R-:W-:Y:S02]  /*6170*/  LOP3.LUT P2, RZ, R9, 0x2, RZ, 0xc0, !PT ;  /* 0x0000000209ff7812 */ /* 0x000fe4000784c0ff */
[----:B------:R-:W-:Y:S02]  /*6180*/  SHF.R.U32.HI R5, RZ, R5, R22 ;  /* 0x00000005ff057219 */ /* 0x000fe40000011616 */
[----:B------:R-:W-:-:S02]  /*6190*/  PLOP3.LUT P0, PT, P0, P1, P2, 0xe0, 0x0 ;  /* 0x000000000000781c */ /* 0x000fc40000703c20 */
[----:B------:R-:W-:Y:S02]  /*61a0*/  LOP3.LUT P1, RZ, R0, 0x7fffff, RZ, 0xc0, !PT ;  /* 0x007fffff00ff7812 */ /* 0x000fe4000782c0ff */
[----:B------:R-:W-:-:S04]  /*61b0*/  SEL R6, RZ, 0x1, !P0 ;  /* 0x00000001ff067807 */ /* 0x000fc80004000000 */
[----:B------:R-:W-:-:S04]  /*61c0*/  IADD3 R6, PT, PT, -R6, RZ, RZ ;  /* 0x000000ff06067210 */ /* 0x000fc80007ffe1ff */
[----:B------:R-:W-:-:S13]  /*61d0*/  ISETP.GE.AND P0, PT, R6, RZ, PT ;  /* 0x000000ff0600720c */ /* 0x000fda0003f06270 */
[----:B------:R-:W-:-:S04]  /*61e0*/  @!P0 IADD3 R5, PT, PT, R5, 0x1, RZ ;  /* 0x0000000105058810 */ /* 0x000fc80007ffe0ff */
[----:B------:R-:W-:-:S04]  /*61f0*/  @!P1 SHF.L.U32 R5, R5, 0x1, RZ ;  /* 0x0000000105059819 */ /* 0x000fc800000006ff */
[----:B------:R-:W-:Y:S01]  /*6200*/  LOP3.LUT R7, R5, 0x80000000, R0, 0xf8, !PT ;  /* 0x8000000005077812 */ /* 0x000fe200078ef800 */
[----:B------:R-:W-:Y:S06]  /*6210*/  BRA `(.L_x_68) ;  /* 0x0000000000047947 */ /* 0x000fec0003800000 */
.L_x_69:
[----:B------:R0:W1:Y:S02]  /*6220*/  MUFU.RCP R7, R0 ;  /* 0x0000000000077308 */ /* 0x0000640000001000 */
.L_x_68:
[----:B------:R-:W-:Y:S05]  /*6230*/  BSYNC.RECONVERGENT B1 ;  /* 0x0000000000017941 */ /* 0x000fea0003800200 */
.L_x_66:
[----:B------:R-:W-:-:S04]  /*6240*/  HFMA2 R5, -RZ, RZ, 0, 0 ;  /* 0x00000000ff057431 */ /* 0x000fc800000001ff */
[----:B01----:R-:W-:Y:S05]  /*6250*/  RET.REL.NODEC R4 `(_Z24fused_two_layer_backpropPfS_S_S_S_S_S_S_S_S_S_S_S_S_iiif) ;  /* 0xffffff9c04687950 */ /* 0x003fea0003c3ffff */
.L_x_70:
[----:B------:R-:W-:-:S00]  /*6260*/  BRA `(.L_x_70) ;  /* 0xfffffffc00fc7947 */ /* 0x000fc0000383ffff */
[----:B------:R-:W-:-:S00]  /*6270*/  NOP ;  /* 0x0000000000007918 */ /* 0x000fc00000000000 */
        /* <DEDUP_REMOVED lines=8> */
.L_x_71:


//--------------------- .nv.shared.reserved.0     --------------------------
	.section	.nv.shared.reserved.0,"aw",@nobits
	.weak		__nv_reservedSMEM_offset_0_alias
	.size		__nv_reservedSMEM_offset_0_alias, 0, 64
	.other		__nv_reservedSMEM_offset_0_alias,@"STO_CUDA_RESERVED_SHARED STV_DEFAULT"
__nv_reservedSMEM_offset_0_alias:
	.zero		0
	.zero		64


//--------------------- .nv.constant0._Z24fused_two_layer_backpropPfS_S_S_S_S_S_S_S_S_S_S_S_S_iiif --------------------------
	.section	.nv.constant0._Z24fused_two_layer_backpropPfS_S_S_S_S_S_S_S_S_S_S_S_S_iiif,"a",@progbits
	.sectionflags	@""
	.align	4
.nv.constant0._Z24fused_two_layer_backpropPfS_S_S_S_S_S_S_S_S_S_S_S_S_iiif:
	.zero		1024


//--------------------- SYMBOLS --------------------------

	.type		.nv.reservedSmem.offset0,@object
	.size		.nv.reservedSmem.offset0,0x4
